	.target	sm_100a

	.elftype	@"ET_EXEC"


//--------------------- .note.nv.tkinfo           --------------------------
	.section	.note.nv.tkinfo,"",@"SHT_NOTE"
	.sectionflags	@"SHF_NOTE_NV_TKINFO"
	.tkinfo
        /*0018*/ 	.word	0x00000002
        /*0030*/ 	.string	""
        /*0030*/ 	.string	"ptxas"
        /*0030*/ 	.string	"Cuda compilation tools, release 13.0, V13.0.88"
        /*0030*/ 	.string	"Build cuda_13.0.r13.0/compiler.36424714_0"
        /*0030*/ 	.string	"-arch sm_100a -m 64 "



//--------------------- .note.nv.cuinfo           --------------------------
	.section	.note.nv.cuinfo,"",@"SHT_NOTE"
	.sectionflags	@"SHF_NOTE_NV_CUINFO"
        /*0018*/ 	.short	0x0002
        /*001a*/ 	.short	0x0064
        /*001c*/ 	.short	0x0082
	.zero		2


//--------------------- .nv.info                  --------------------------
	.section	.nv.info,"",@"SHT_CUDA_INFO"
	.align	4


	//----- nvinfo : EIATTR_REGCOUNT
	.align		4
        /*0000*/ 	.byte	0x04, 0x2f
        /*0002*/ 	.short	(.L_19 - .L_18)
	.align		4
.L_18:
        /*0004*/ 	.word	index@(_ZN7cutlass13device_kernelINS_4conv6kernel13ConvUniversalINS1_16ConvProblemShapeILNS1_8OperatorE2ELi3EEENS1_10collective14CollectiveConvINS1_47MainloopSm100TmaUmmaWarpSpecializedImplicitGemmILS5_2ELi8ELi3ELi1ELi2EN4cute5tupleIJNSA_1CILi2EEENSC_ILi1EEESE_EEEEENSB_IJNSC_ILi64EEENSB_IJNSC_ILi128EEEEEENSB_IJNSC_ILi32EEEEEEEEENS_10tfloat32_tESN_NSA_8TiledMMAINSA_8MMA_AtomIJNSA_17SM100_MMA_TF32_SSISN_SN_fLi64ELi128ELNSA_4UMMA5MajorE1ELSS_1ELNSR_7ScaleInE0ELST_0EEEEEENSA_6LayoutINSB_IJSE_SE_SE_EEENSB_IJNSC_ILi0EEESY_SY_EEEEENSB_IJNSA_10UnderscoreES11_S11_EEEEENS7_6detail27Sm100ImplicitGemmTileTraitsINSA_13SM90_TMA_LOADENSA_14ComposedLayoutINSA_7SwizzleILi2ELi5ELi2EEENSA_18smem_ptr_flag_bitsILi32EEENSW_INSB_IJSK_NSC_ILi4EEEEEENSB_IJSE_SK_EEEEEEEvEENS15_INSA_30SM90_TMA_LOAD_IM2COL_MULTICASTES1G_vEEEENS_8epilogue10collective18CollectiveEpilogueINS1L_23Sm100TmaWarpSpecializedILi4ELi2ELi16ELb1ELb0EEEJSM_NSB_IJNSW_ISH_SE_EENSW_ISK_SE_EEEEESN_NSB_IJlNSB_IJSE_lllEEESY_EEESN_S1U_NS1L_6fusion15FusionCallbacksIS1P_NS1V_17LinearCombinationISN_fSN_fLNS_15FloatRoundStyleE2EEESM_S1S_JEEENSA_5SM1004TMEM4LOAD26SM100_TMEM_LOAD_16dp128b8xES16_NS17_INS18_ILi3ELi4ELi3EEES1B_NSW_INSB_IJNSC_ILi8EEESK_EEENSB_IJSK_SE_EEEEEEENSA_17SM75_U32x4_LDSM_NENSA_14SM90_TMA_STOREES2A_NSA_17SM90_U32x4_STSM_NENSA_39AutoVectorizingCopyWithAssumedAlignmentILi128EEEEEEvvEEEEvNT_6ParamsE)
        /*0008*/ 	.word	0x0000006f


	//----- nvinfo : EIATTR_FRAME_SIZE
	.align		4
.L_19:
        /*000c*/ 	.byte	0x04, 0x11
        /*000e*/ 	.short	(.L_21 - .L_20)
	.align		4
.L_20:
        /*0010*/ 	.word	index@($__internal_2_$__cuda_sm10x_tcgen05_guardrail_trap_unallocated_columns_being_dealloced)
        /*0014*/ 	.word	0x00000008


	//----- nvinfo : EIATTR_FRAME_SIZE
	.align		4
.L_21:
        /*0018*/ 	.byte	0x04, 0x11
        /*001a*/ 	.short	(.L_23 - .L_22)
	.align		4
.L_22:
        /*001c*/ 	.word	index@($__internal_1_$__cuda_sm10x_tcgen05_guardrail_trap_phase_invalid_during_alloc)
        /*0020*/ 	.word	0x00000008


	//----- nvinfo : EIATTR_FRAME_SIZE
	.align		4
.L_23:
        /*0024*/ 	.byte	0x04, 0x11
        /*0026*/ 	.short	(.L_25 - .L_24)
	.align		4
.L_24:
        /*0028*/ 	.word	index@($__internal_0_$__cuda_sm10x_tcgen05_guardrail_trap_col_being_dealloced_not_returned_by_alloc)
        /*002c*/ 	.word	0x00000008


	//----- nvinfo : EIATTR_FRAME_SIZE
	.align		4
.L_25:
        /*0030*/ 	.byte	0x04, 0x11
        /*0032*/ 	.short	(.L_27 - .L_26)
	.align		4
.L_26:
        /*0034*/ 	.word	index@(_ZN7cutlass13device_kernelINS_4conv6kernel13ConvUniversalINS1_16ConvProblemShapeILNS1_8OperatorE2ELi3EEENS1_10collective14CollectiveConvINS1_47MainloopSm100TmaUmmaWarpSpecializedImplicitGemmILS5_2ELi8ELi3ELi1ELi2EN4cute5tupleIJNSA_1CILi2EEENSC_ILi1EEESE_EEEEENSB_IJNSC_ILi64EEENSB_IJNSC_ILi128EEEEEENSB_IJNSC_ILi32EEEEEEEEENS_10tfloat32_tESN_NSA_8TiledMMAINSA_8MMA_AtomIJNSA_17SM100_MMA_TF32_SSISN_SN_fLi64ELi128ELNSA_4UMMA5MajorE1ELSS_1ELNSR_7ScaleInE0ELST_0EEEEEENSA_6LayoutINSB_IJSE_SE_SE_EEENSB_IJNSC_ILi0EEESY_SY_EEEEENSB_IJNSA_10UnderscoreES11_S11_EEEEENS7_6detail27Sm100ImplicitGemmTileTraitsINSA_13SM90_TMA_LOADENSA_14ComposedLayoutINSA_7SwizzleILi2ELi5ELi2EEENSA_18smem_ptr_flag_bitsILi32EEENSW_INSB_IJSK_NSC_ILi4EEEEEENSB_IJSE_SK_EEEEEEEvEENS15_INSA_30SM90_TMA_LOAD_IM2COL_MULTICASTES1G_vEEEENS_8epilogue10collective18CollectiveEpilogueINS1L_23Sm100TmaWarpSpecializedILi4ELi2ELi16ELb1ELb0EEEJSM_NSB_IJNSW_ISH_SE_EENSW_ISK_SE_EEEEESN_NSB_IJlNSB_IJSE_lllEEESY_EEESN_S1U_NS1L_6fusion15FusionCallbacksIS1P_NS1V_17LinearCombinationISN_fSN_fLNS_15FloatRoundStyleE2EEESM_S1S_JEEENSA_5SM1004TMEM4LOAD26SM100_TMEM_LOAD_16dp128b8xES16_NS17_INS18_ILi3ELi4ELi3EEES1B_NSW_INSB_IJNSC_ILi8EEESK_EEENSB_IJSK_SE_EEEEEEENSA_17SM75_U32x4_LDSM_NENSA_14SM90_TMA_STOREES2A_NSA_17SM90_U32x4_STSM_NENSA_39AutoVectorizingCopyWithAssumedAlignmentILi128EEEEEEvvEEEEvNT_6ParamsE)
        /*0038*/ 	.word	0x00000008


	//----- nvinfo : EIATTR_MIN_STACK_SIZE
	.align		4
.L_27:
        /*003c*/ 	.byte	0x04, 0x12
        /*003e*/ 	.short	(.L_29 - .L_28)
	.align		4
.L_28:
        /*0040*/ 	.word	index@(_ZN7cutlass13device_kernelINS_4conv6kernel13ConvUniversalINS1_16ConvProblemShapeILNS1_8OperatorE2ELi3EEENS1_10collective14CollectiveConvINS1_47MainloopSm100TmaUmmaWarpSpecializedImplicitGemmILS5_2ELi8ELi3ELi1ELi2EN4cute5tupleIJNSA_1CILi2EEENSC_ILi1EEESE_EEEEENSB_IJNSC_ILi64EEENSB_IJNSC_ILi128EEEEEENSB_IJNSC_ILi32EEEEEEEEENS_10tfloat32_tESN_NSA_8TiledMMAINSA_8MMA_AtomIJNSA_17SM100_MMA_TF32_SSISN_SN_fLi64ELi128ELNSA_4UMMA5MajorE1ELSS_1ELNSR_7ScaleInE0ELST_0EEEEEENSA_6LayoutINSB_IJSE_SE_SE_EEENSB_IJNSC_ILi0EEESY_SY_EEEEENSB_IJNSA_10UnderscoreES11_S11_EEEEENS7_6detail27Sm100ImplicitGemmTileTraitsINSA_13SM90_TMA_LOADENSA_14ComposedLayoutINSA_7SwizzleILi2ELi5ELi2EEENSA_18smem_ptr_flag_bitsILi32EEENSW_INSB_IJSK_NSC_ILi4EEEEEENSB_IJSE_SK_EEEEEEEvEENS15_INSA_30SM90_TMA_LOAD_IM2COL_MULTICASTES1G_vEEEENS_8epilogue10collective18CollectiveEpilogueINS1L_23Sm100TmaWarpSpecializedILi4ELi2ELi16ELb1ELb0EEEJSM_NSB_IJNSW_ISH_SE_EENSW_ISK_SE_EEEEESN_NSB_IJlNSB_IJSE_lllEEESY_EEESN_S1U_NS1L_6fusion15FusionCallbacksIS1P_NS1V_17LinearCombinationISN_fSN_fLNS_15FloatRoundStyleE2EEESM_S1S_JEEENSA_5SM1004TMEM4LOAD26SM100_TMEM_LOAD_16dp128b8xES16_NS17_INS18_ILi3ELi4ELi3EEES1B_NSW_INSB_IJNSC_ILi8EEESK_EEENSB_IJSK_SE_EEEEEEENSA_17SM75_U32x4_LDSM_NENSA_14SM90_TMA_STOREES2A_NSA_17SM90_U32x4_STSM_NENSA_39AutoVectorizingCopyWithAssumedAlignmentILi128EEEEEEvvEEEEvNT_6ParamsE)
        /*0044*/ 	.word	0x00000008
.L_29:


//--------------------- .nv.compat                --------------------------
	.section	.nv.compat,"",@"SHT_CUDA_COMPAT_INFO"
	.align	4
        /*0000*/ 	.byte	0x02, 0x09, 0x01, 0x00, 0x02, 0x02, 0x02, 0x00, 0x02, 0x05, 0x05, 0x00, 0x03, 0x07, 0x01, 0x01
        /*0010*/ 	.byte	0x02, 0x03, 0x01, 0x00, 0x02, 0x06, 0x01, 0x00, 0x04, 0x0b, 0x08, 0x00, 0x09, 0x00, 0x00, 0x00
        /*0020*/ 	.byte	0x00, 0x00, 0x00, 0x00


//--------------------- .nv.info._ZN7cutlass13device_kernelINS_4conv6kernel13ConvUniversalINS1_16ConvProblemShapeILNS1_8OperatorE2ELi3EEENS1_10collective14CollectiveConvINS1_47MainloopSm100TmaUmmaWarpSpecializedImplicitGemmILS5_2ELi8ELi3ELi1ELi2EN4cute5tupleIJNSA_1CILi2EEENSC_ILi1EEESE_EEEEENSB_IJNSC_ILi64EEENSB_IJNSC_ILi128EEEEEENSB_IJNSC_ILi32EEEEEEEEENS_10tfloat32_tESN_NSA_8TiledMMAINSA_8MMA_AtomIJNSA_17SM100_MMA_TF32_SSISN_SN_fLi64ELi128ELNSA_4UMMA5MajorE1ELSS_1ELNSR_7ScaleInE0ELST_0EEEEEENSA_6LayoutINSB_IJSE_SE_SE_EEENSB_IJNSC_ILi0EEESY_SY_EEEEENSB_IJNSA_10UnderscoreES11_S11_EEEEENS7_6detail27Sm100ImplicitGemmTileTraitsINSA_13SM90_TMA_LOADENSA_14ComposedLayoutINSA_7SwizzleILi2ELi5ELi2EEENSA_18smem_ptr_flag_bitsILi32EEENSW_INSB_IJSK_NSC_ILi4EEEEEENSB_IJSE_SK_EEEEEEEvEENS15_INSA_30SM90_TMA_LOAD_IM2COL_MULTICASTES1G_vEEEENS_8epilogue10collective18CollectiveEpilogueINS1L_23Sm100TmaWarpSpecializedILi4ELi2ELi16ELb1ELb0EEEJSM_NSB_IJNSW_ISH_SE_EENSW_ISK_SE_EEEEESN_NSB_IJlNSB_IJSE_lllEEESY_EEESN_S1U_NS1L_6fusion15FusionCallbacksIS1P_NS1V_17LinearCombinationISN_fSN_fLNS_15FloatRoundStyleE2EEESM_S1S_JEEENSA_5SM1004TMEM4LOAD26SM100_TMEM_LOAD_16dp128b8xES16_NS17_INS18_ILi3ELi4ELi3EEES1B_NSW_INSB_IJNSC_ILi8EEESK_EEENSB_IJSK_SE_EEEEEEENSA_17SM75_U32x4_LDSM_NENSA_14SM90_TMA_STOREES2A_NSA_17SM90_U32x4_STSM_NENSA_39AutoVectorizingCopyWithAssumedAlignmentILi128EEEEEEvvEEEEvNT_6ParamsE --------------------------
	.section	.nv.info._ZN7cutlass13device_kernelINS_4conv6kernel13ConvUniversalINS1_16ConvProblemShapeILNS1_8OperatorE2ELi3EEENS1_10collective14CollectiveConvINS1_47MainloopSm100TmaUmmaWarpSpecializedImplicitGemmILS5_2ELi8ELi3ELi1ELi2EN4cute5tupleIJNSA_1CILi2EEENSC_ILi1EEESE_EEEEENSB_IJNSC_ILi64EEENSB_IJNSC_ILi128EEEEEENSB_IJNSC_ILi32EEEEEEEEENS_10tfloat32_tESN_NSA_8TiledMMAINSA_8MMA_AtomIJNSA_17SM100_MMA_TF32_SSISN_SN_fLi64ELi128ELNSA_4UMMA5MajorE1ELSS_1ELNSR_7ScaleInE0ELST_0EEEEEENSA_6LayoutINSB_IJSE_SE_SE_EEENSB_IJNSC_ILi0EEESY_SY_EEEEENSB_IJNSA_10UnderscoreES11_S11_EEEEENS7_6detail27Sm100ImplicitGemmTileTraitsINSA_13SM90_TMA_LOADENSA_14ComposedLayoutINSA_7SwizzleILi2ELi5ELi2EEENSA_18smem_ptr_flag_bitsILi32EEENSW_INSB_IJSK_NSC_ILi4EEEEEENSB_IJSE_SK_EEEEEEEvEENS15_INSA_30SM90_TMA_LOAD_IM2COL_MULTICASTES1G_vEEEENS_8epilogue10collective18CollectiveEpilogueINS1L_23Sm100TmaWarpSpecializedILi4ELi2ELi16ELb1ELb0EEEJSM_NSB_IJNSW_ISH_SE_EENSW_ISK_SE_EEEEESN_NSB_IJlNSB_IJSE_lllEEESY_EEESN_S1U_NS1L_6fusion15FusionCallbacksIS1P_NS1V_17LinearCombinationISN_fSN_fLNS_15FloatRoundStyleE2EEESM_S1S_JEEENSA_5SM1004TMEM4LOAD26SM100_TMEM_LOAD_16dp128b8xES16_NS17_INS18_ILi3ELi4ELi3EEES1B_NSW_INSB_IJNSC_ILi8EEESK_EEENSB_IJSK_SE_EEEEEEENSA_17SM75_U32x4_LDSM_NENSA_14SM90_TMA_STOREES2A_NSA_17SM90_U32x4_STSM_NENSA_39AutoVectorizingCopyWithAssumedAlignmentILi128EEEEEEvvEEEEvNT_6ParamsE,"",@"SHT_CUDA_INFO"
	.sectionflags	@""
	.align	4


	//----- nvinfo : EIATTR_CUDA_API_VERSION
	.align		4
        /*0000*/ 	.byte	0x04, 0x37
        /*0002*/ 	.short	(.L_31 - .L_30)
.L_30:
        /*0004*/ 	.word	0x00000082


	//----- nvinfo : EIATTR_KPARAM_INFO
	.align		4
.L_31:
        /*0008*/ 	.byte	0x04, 0x17
        /*000a*/ 	.short	(.L_33 - .L_32)
.L_32:
        /*000c*/ 	.word	0x00000000
        /*0010*/ 	.short	0x0000
        /*0012*/ 	.short	0x0000
        /*0014*/ 	.byte	0x00, 0xf0, 0x01, 0x24


	//----- nvinfo : EIATTR_AT_ENTRY_FRAGMENTS
	.align		4
.L_33:
        /*0018*/ 	.byte	0x04, 0x4f
        /*001a*/ 	.short	(.L_35 - .L_34)


	//   ....[0]....
.L_34:
        /*001c*/ 	.word	0x00000006


	//----- nvinfo : EIATTR_RESERVED_SMEM_USED
	.align		4
.L_35:
        /*0020*/ 	.byte	0x01, 0x41
	.zero		2


	//----- nvinfo : EIATTR_SPARSE_MMA_MASK
	.align		4
        /*0024*/ 	.byte	0x03, 0x50
        /*0026*/ 	.short	0x0000


	//----- nvinfo : EIATTR_TCGEN05_1CTA_USED
	.align		4
        /*0028*/ 	.byte	0x01, 0x51
	.zero		2


	//----- nvinfo : EIATTR_MAXREG_COUNT
	.align		4
        /*002c*/ 	.byte	0x03, 0x1b
        /*002e*/ 	.short	0x00ff


	//----- nvinfo : EIATTR_NUM_BARRIERS
	.align		4
        /*0030*/ 	.byte	0x02, 0x4c
        /*0032*/ 	.byte	0x07
	.zero		1


	//----- nvinfo : EIATTR_EXTERNS
	.align		4
        /*0034*/ 	.byte	0x04, 0x0f
        /*0036*/ 	.short	(.L_37 - .L_36)


	//   ....[0]....
	.align		4
.L_36:
        /*0038*/ 	.word	index@(__assertfail)


	//----- nvinfo : EIATTR_MERCURY_ISA_VERSION
	.align		4
.L_37:
        /*003c*/ 	.byte	0x03, 0x5f
        /*003e*/ 	.short	0x0101


	//----- nvinfo : EIATTR_INT_WARP_WIDE_INSTR_OFFSETS
	.align		4
        /*0040*/ 	.byte	0x04, 0x31
        /*0042*/ 	.short	(.L_39 - .L_38)


	//   ....[0]....
.L_38:
        /*0044*/ 	.word	0x00004630


	//   ....[1]....
        /*0048*/ 	.word	0x00004650


	//   ....[2]....
        /*004c*/ 	.word	0x00004680


	//   ....[3]....
        /*0050*/ 	.word	0x00005330


	//   ....[4]....
        /*0054*/ 	.word	0x000055e0


	//   ....[5]....
        /*0058*/ 	.word	0x00005600


	//   ....[6]....
        /*005c*/ 	.word	0x00005740


	//   ....[7]....
        /*0060*/ 	.word	0x00005760


	//   ....[8]....
        /*0064*/ 	.word	0x000058b0


	//   ....[9]....
        /*0068*/ 	.word	0x000058d0


	//   ....[10]....
        /*006c*/ 	.word	0x00005b00


	//   ....[11]....
        /*0070*/ 	.word	0x00005b10


	//   ....[12]....
        /*0074*/ 	.word	0x00006a30


	//----- nvinfo : EIATTR_COOP_GROUP_MASK_REGIDS
	.align		4
.L_39:
        /*0078*/ 	.byte	0x04, 0x29
        /*007a*/ 	.short	(.L_41 - .L_40)


	//   ....[0]....
.L_40:
        /*007c*/ 	.word	0xffffffff


	//   ....[1]....
        /*0080*/ 	.word	0xffffffff


	//   ....[2]....
        /*0084*/ 	.word	0xffffffff


	//   ....[3]....
        /*0088*/ 	.word	0xffffffff


	//   ....[4]....
        /*008c*/ 	.word	0xffffffff


	//   ....[5]....
        /*0090*/ 	.word	0xffffffff


	//   ....[6]....
        /*0094*/ 	.word	0xffffffff


	//   ....[7]....
        /*0098*/ 	.word	0xffffffff


	//   ....[8]....
        /*009c*/ 	.word	0xffffffff


	//   ....[9]....
        /*00a0*/ 	.word	0xffffffff


	//   ....[10]....
        /*00a4*/ 	.word	0xffffffff


	//   ....[11]....
        /*00a8*/ 	.word	0xffffffff


	//   ....[12]....
        /*00ac*/ 	.word	0xffffffff


	//----- nvinfo : EIATTR_COOP_GROUP_INSTR_OFFSETS
	.align		4
.L_41:
        /*00b0*/ 	.byte	0x04, 0x28
        /*00b2*/ 	.short	(.L_43 - .L_42)


	//   ....[0]....
.L_42:
        /*00b4*/ 	.word	0x000000a0


	//   ....[1]....
        /*00b8*/ 	.word	0x000004e0


	//   ....[2]....
        /*00bc*/ 	.word	0x00000720


	//   ....[3]....
        /*00c0*/ 	.word	0x000008c0


	//   ....[4]....
        /*00c4*/ 	.word	0x000009c0


	//   ....[5]....
        /*00c8*/ 	.word	0x00000b10


	//   ....[6]....
        /*00cc*/ 	.word	0x00000d10


	//   ....[7]....
        /*00d0*/ 	.word	0x00002c50


	//   ....[8]....
        /*00d4*/ 	.word	0x00003960


	//   ....[9]....
        /*00d8*/ 	.word	0x00003b70


	//   ....[10]....
        /*00dc*/ 	.word	0x00003ba0


	//   ....[11]....
        /*00e0*/ 	.word	0x00004510


	//   ....[12]....
        /*00e4*/ 	.word	0x00004750


	//----- nvinfo : EIATTR_VRC_CTA_INIT_COUNT
	.align		4
.L_43:
        /*00e8*/ 	.byte	0x02, 0x4a
        /*00ea*/ 	.byte	0x80
	.zero		1


	//----- nvinfo : EIATTR_SYSCALL_OFFSETS
	.align		4
        /*00ec*/ 	.byte	0x04, 0x46
        /*00ee*/ 	.short	(.L_45 - .L_44)


	//   ....[0]....
.L_44:
        /*00f0*/ 	.word	0x00006cd0


	//   ....[1]....
        /*00f4*/ 	.word	0x00006dc0


	//   ....[2]....
        /*00f8*/ 	.word	0x000075a0


	//   ....[3]....
        /*00fc*/ 	.word	0x00007f60


	//   ....[4]....
        /*0100*/ 	.word	0x000088a0


	//   ....[5]....
        /*0104*/ 	.word	0x000091d0


	//----- nvinfo : EIATTR_MBARRIER_INSTR_OFFSETS
	.align		4
.L_45:
        /*0108*/ 	.byte	0x04, 0x39
        /*010a*/ 	.short	(.L_47 - .L_46)


	//   ....[0]....
.L_46:
        /*010c*/ 	.word	0x00000600
        /*0110*/ 	.word	0x000000ff
        /*0114*/ 	.word	0x00000000
        /*0118*/ 	.short	0x0100
        /*011a*/ 	.byte	0x07
	.zero		1


	//   ....[1]....
        /*011c*/ 	.word	0x00000610
        /*0120*/ 	.word	0x000000ff
        /*0124*/ 	.word	0x00000040
        /*0128*/ 	.short	0x0100
        /*012a*/ 	.byte	0x07
	.zero		1


	//   ....[2]....
        /*012c*/ 	.word	0x00000620
        /*0130*/ 	.word	0x000000ff
        /*0134*/ 	.word	0x00000008
        /*0138*/ 	.short	0x0100
        /*013a*/ 	.byte	0x07
	.zero		1


	//   ....[3]....
        /*013c*/ 	.word	0x00000630
        /*0140*/ 	.word	0x000000ff
        /*0144*/ 	.word	0x00000048
        /*0148*/ 	.short	0x0100
        /*014a*/ 	.byte	0x07
	.zero		1


	//   ....[4]....
        /*014c*/ 	.word	0x00000640
        /*0150*/ 	.word	0x000000ff
        /*0154*/ 	.word	0x00000010
        /*0158*/ 	.short	0x0100
        /*015a*/ 	.byte	0x07
	.zero		1


	//   ....[5]....
        /*015c*/ 	.word	0x00000650
        /*0160*/ 	.word	0x000000ff
        /*0164*/ 	.word	0x00000050
        /*0168*/ 	.short	0x0100
        /*016a*/ 	.byte	0x07
	.zero		1


	//   ....[6]....
        /*016c*/ 	.word	0x00000660
        /*0170*/ 	.word	0x000000ff
        /*0174*/ 	.word	0x00000018
        /*0178*/ 	.short	0x0100
        /*017a*/ 	.byte	0x07
	.zero		1


	//   ....[7]....
        /*017c*/ 	.word	0x00000670
        /*0180*/ 	.word	0x000000ff
        /*0184*/ 	.word	0x00000058
        /*0188*/ 	.short	0x0100
        /*018a*/ 	.byte	0x07
	.zero		1


	//   ....[8]....
        /*018c*/ 	.word	0x00000680
        /*0190*/ 	.word	0x000000ff
        /*0194*/ 	.word	0x00000020
        /*0198*/ 	.short	0x0100
        /*019a*/ 	.byte	0x07
	.zero		1


	//   ....[9]....
        /*019c*/ 	.word	0x00000690
        /*01a0*/ 	.word	0x000000ff
        /*01a4*/ 	.word	0x00000060
        /*01a8*/ 	.short	0x0100
        /*01aa*/ 	.byte	0x07
	.zero		1


	//   ....[10]....
        /*01ac*/ 	.word	0x000006a0
        /*01b0*/ 	.word	0x000000ff
        /*01b4*/ 	.word	0x00000028
        /*01b8*/ 	.short	0x0100
        /*01ba*/ 	.byte	0x07
	.zero		1


	//   ....[11]....
        /*01bc*/ 	.word	0x000006b0
        /*01c0*/ 	.word	0x000000ff
        /*01c4*/ 	.word	0x00000068
        /*01c8*/ 	.short	0x0100
        /*01ca*/ 	.byte	0x07
	.zero		1


	//   ....[12]....
        /*01cc*/ 	.word	0x000006c0
        /*01d0*/ 	.word	0x000000ff
        /*01d4*/ 	.word	0x00000030
        /*01d8*/ 	.short	0x0100
        /*01da*/ 	.byte	0x07
	.zero		1


	//   ....[13]....
        /*01dc*/ 	.word	0x000006d0
        /*01e0*/ 	.word	0x000000ff
        /*01e4*/ 	.word	0x00000070
        /*01e8*/ 	.short	0x0100
        /*01ea*/ 	.byte	0x07
	.zero		1


	//   ....[14]....
        /*01ec*/ 	.word	0x000006e0
        /*01f0*/ 	.word	0x000000ff
        /*01f4*/ 	.word	0x00000038
        /*01f8*/ 	.short	0x0100
        /*01fa*/ 	.byte	0x07
	.zero		1


	//   ....[15]....
        /*01fc*/ 	.word	0x000006f0
        /*0200*/ 	.word	0x000000ff
        /*0204*/ 	.word	0x00000078
        /*0208*/ 	.short	0x0100
        /*020a*/ 	.byte	0x07
	.zero		1


	//   ....[16]....
        /*020c*/ 	.word	0x00000830
        /*0210*/ 	.word	0x000000ff
        /*0214*/ 	.word	0x00000080
        /*0218*/ 	.short	0x0100
        /*021a*/ 	.byte	0x07
	.zero		1


	//   ....[17]....
        /*021c*/ 	.word	0x00000840
        /*0220*/ 	.word	0x000000ff
        /*0224*/ 	.word	0x000000a0
        /*0228*/ 	.short	0x0100
        /*022a*/ 	.byte	0x07
	.zero		1


	//   ....[18]....
        /*022c*/ 	.word	0x00000850
        /*0230*/ 	.word	0x000000ff
        /*0234*/ 	.word	0x00000088
        /*0238*/ 	.short	0x0100
        /*023a*/ 	.byte	0x07
	.zero		1


	//   ....[19]....
        /*023c*/ 	.word	0x00000860
        /*0240*/ 	.word	0x000000ff
        /*0244*/ 	.word	0x000000a8
        /*0248*/ 	.short	0x0100
        /*024a*/ 	.byte	0x07
	.zero		1


	//   ....[20]....
        /*024c*/ 	.word	0x00000870
        /*0250*/ 	.word	0x000000ff
        /*0254*/ 	.word	0x00000090
        /*0258*/ 	.short	0x0100
        /*025a*/ 	.byte	0x07
	.zero		1


	//   ....[21]....
        /*025c*/ 	.word	0x00000880
        /*0260*/ 	.word	0x000000ff
        /*0264*/ 	.word	0x000000b0
        /*0268*/ 	.short	0x0100
        /*026a*/ 	.byte	0x07
	.zero		1


	//   ....[22]....
        /*026c*/ 	.word	0x00000890
        /*0270*/ 	.word	0x000000ff
        /*0274*/ 	.word	0x00000098
        /*0278*/ 	.short	0x0100
        /*027a*/ 	.byte	0x07
	.zero		1


	//   ....[23]....
        /*027c*/ 	.word	0x000008a0
        /*0280*/ 	.word	0x000000ff
        /*0284*/ 	.word	0x000000b8
        /*0288*/ 	.short	0x0100
        /*028a*/ 	.byte	0x07
	.zero		1


	//   ....[24]....
        /*028c*/ 	.word	0x00000990
        /*0290*/ 	.word	0x000000ff
        /*0294*/ 	.word	0x000000c0
        /*0298*/ 	.short	0x0100
        /*029a*/ 	.byte	0x06
	.zero		1


	//   ....[25]....
        /*029c*/ 	.word	0x000009a0
        /*02a0*/ 	.word	0x000000ff
        /*02a4*/ 	.word	0x000000c8
        /*02a8*/ 	.short	0x0100
        /*02aa*/ 	.byte	0x06
	.zero		1


	//   ....[26]....
        /*02ac*/ 	.word	0x00000ae0
        /*02b0*/ 	.word	0x000000ff
        /*02b4*/ 	.word	0x000000d0
        /*02b8*/ 	.short	0x0100
        /*02ba*/ 	.byte	0x06
	.zero		1


	//   ....[27]....
        /*02bc*/ 	.word	0x00000af0
        /*02c0*/ 	.word	0x000000ff
        /*02c4*/ 	.word	0x000000d8
        /*02c8*/ 	.short	0x0100
        /*02ca*/ 	.byte	0x06
	.zero		1


	//   ....[28]....
        /*02cc*/ 	.word	0x00000c20
        /*02d0*/ 	.word	0x000000ff
        /*02d4*/ 	.word	0x000000e0
        /*02d8*/ 	.short	0x0100
        /*02da*/ 	.byte	0x07
	.zero		1


	//   ....[29]....
        /*02dc*/ 	.word	0x00000c30
        /*02e0*/ 	.word	0x000000ff
        /*02e4*/ 	.word	0x000000f0
        /*02e8*/ 	.short	0x0100
        /*02ea*/ 	.byte	0x07
	.zero		1


	//   ....[30]....
        /*02ec*/ 	.word	0x00000c40
        /*02f0*/ 	.word	0x000000ff
        /*02f4*/ 	.word	0x000000e8
        /*02f8*/ 	.short	0x0100
        /*02fa*/ 	.byte	0x07
	.zero		1


	//   ....[31]....
        /*02fc*/ 	.word	0x00000c50
        /*0300*/ 	.word	0x000000ff
        /*0304*/ 	.word	0x000000f8
        /*0308*/ 	.short	0x0100
        /*030a*/ 	.byte	0x07
	.zero		1


	//   ....[32]....
        /*030c*/ 	.word	0x00001a50
        /*0310*/ 	.word	0x000000ff
        /*0314*/ 	.word	0x00000040
        /*0318*/ 	.short	0x010a
        /*031a*/ 	.byte	0x04
	.zero		1


	//   ....[33]....
        /*031c*/ 	.word	0x00001df0
        /*0320*/ 	.word	0x000000ff
        /*0324*/ 	.word	0x00000040
        /*0328*/ 	.short	0x010a
        /*032a*/ 	.byte	0x35
	.zero		1


	//   ....[34]....
        /*032c*/ 	.word	0x00001fa0
        /*0330*/ 	.word	0x000000ff
        /*0334*/ 	.word	0x00000040
        /*0338*/ 	.short	0x010a
        /*033a*/ 	.byte	0x08
	.zero		1


	//   ....[35]....
        /*033c*/ 	.word	0x00002430
        /*0340*/ 	.word	0x000000ff
        /*0344*/ 	.word	0x000000c8
        /*0348*/ 	.short	0x0101
        /*034a*/ 	.byte	0x3c
	.zero		1


	//   ....[36]....
        /*034c*/ 	.word	0x00002450
        /*0350*/ 	.word	0x000000ff
        /*0354*/ 	.word	0x00000040
        /*0358*/ 	.short	0x010a
        /*035a*/ 	.byte	0x04
	.zero		1


	//   ....[37]....
        /*035c*/ 	.word	0x00002630
        /*0360*/ 	.word	0x000000ff
        /*0364*/ 	.word	0x00000040
        /*0368*/ 	.short	0x010a
        /*036a*/ 	.byte	0x35
	.zero		1


	//   ....[38]....
        /*036c*/ 	.word	0x000027f0
        /*0370*/ 	.word	0x000000ff
        /*0374*/ 	.word	0x00000040
        /*0378*/ 	.short	0x010a
        /*037a*/ 	.byte	0x08
	.zero		1


	//   ....[39]....
        /*037c*/ 	.word	0x00002c60
        /*0380*/ 	.word	0x000000ff
        /*0384*/ 	.word	0x000000d0
        /*0388*/ 	.short	0x010a
        /*038a*/ 	.byte	0x3c
	.zero		1


	//   ....[40]....
        /*038c*/ 	.word	0x00002d20
        /*0390*/ 	.word	0x000000ff
        /*0394*/ 	.word	0x00000000
        /*0398*/ 	.short	0x0101
        /*039a*/ 	.byte	0x04
	.zero		1


	//   ....[41]....
        /*039c*/ 	.word	0x00003200
        /*03a0*/ 	.word	0x000000ff
        /*03a4*/ 	.word	0x00000000
        /*03a8*/ 	.short	0x010a
        /*03aa*/ 	.byte	0x04
	.zero		1


	//   ....[42]....
        /*03ac*/ 	.word	0x00003290
        /*03b0*/ 	.word	0x000000ff
        /*03b4*/ 	.word	0x00000000
        /*03b8*/ 	.short	0x010a
        /*03ba*/ 	.byte	0x04
	.zero		1


	//   ....[43]....
        /*03bc*/ 	.word	0x00003320
        /*03c0*/ 	.word	0x000000ff
        /*03c4*/ 	.word	0x00000000
        /*03c8*/ 	.short	0x010a
        /*03ca*/ 	.byte	0x04
	.zero		1


	//   ....[44]....
        /*03cc*/ 	.word	0x000033b0
        /*03d0*/ 	.word	0x000000ff
        /*03d4*/ 	.word	0x00000000
        /*03d8*/ 	.short	0x010a
        /*03da*/ 	.byte	0x04
	.zero		1


	//   ....[45]....
        /*03dc*/ 	.word	0x00003440
        /*03e0*/ 	.word	0x000000ff
        /*03e4*/ 	.word	0x00000000
        /*03e8*/ 	.short	0x010a
        /*03ea*/ 	.byte	0x04
	.zero		1


	//   ....[46]....
        /*03ec*/ 	.word	0x000034d0
        /*03f0*/ 	.word	0x000000ff
        /*03f4*/ 	.word	0x00000000
        /*03f8*/ 	.short	0x010a
        /*03fa*/ 	.byte	0x04
	.zero		1


	//   ....[47]....
        /*03fc*/ 	.word	0x00003560
        /*0400*/ 	.word	0x000000ff
        /*0404*/ 	.word	0x00000000
        /*0408*/ 	.short	0x010a
        /*040a*/ 	.byte	0x04
	.zero		1


	//   ....[48]....
        /*040c*/ 	.word	0x00003600
        /*0410*/ 	.word	0x00000000
        /*0414*/ 	.word	0x00000000
        /*0418*/ 	.short	0x010a
        /*041a*/ 	.byte	0xff
	.zero		1


	//   ....[49]....
        /*041c*/ 	.word	0x00003730
        /*0420*/ 	.word	0x000000ff
        /*0424*/ 	.word	0x000000d8
        /*0428*/ 	.short	0x010a
        /*042a*/ 	.byte	0x31
	.zero		1


	//   ....[50]....
        /*042c*/ 	.word	0x000037d0
        /*0430*/ 	.word	0x000000ff
        /*0434*/ 	.word	0x000000d0
        /*0438*/ 	.short	0x010a
        /*043a*/ 	.byte	0x31
	.zero		1


	//   ....[51]....
        /*043c*/ 	.word	0x00003870
        /*0440*/ 	.word	0x000000ff
        /*0444*/ 	.word	0x00000000
        /*0448*/ 	.short	0x0101
        /*044a*/ 	.byte	0x06
	.zero		1


	//   ....[52]....
        /*044c*/ 	.word	0x000038b0
        /*0450*/ 	.word	0x000000ff
        /*0454*/ 	.word	0x000000d8
        /*0458*/ 	.short	0x0106
        /*045a*/ 	.byte	0x31
	.zero		1


	//   ....[53]....
        /*045c*/ 	.word	0x000038f0
        /*0460*/ 	.word	0x00000000
        /*0464*/ 	.word	0x000000d8
        /*0468*/ 	.short	0x010a
        /*046a*/ 	.byte	0xff
	.zero		1


	//   ....[54]....
        /*046c*/ 	.word	0x00003e60
        /*0470*/ 	.word	0x000000ff
        /*0474*/ 	.word	0x000000d0
        /*0478*/ 	.short	0x010a
        /*047a*/ 	.byte	0x07
	.zero		1


	//   ....[55]....
        /*047c*/ 	.word	0x00003f10
        /*0480*/ 	.word	0x000000ff
        /*0484*/ 	.word	0x00000000
        /*0488*/ 	.short	0x0101
        /*048a*/ 	.byte	0x05
	.zero		1


	//   ....[56]....
        /*048c*/ 	.word	0x00003f20
        /*0490*/ 	.word	0x000000ff
        /*0494*/ 	.word	0x000000f0
        /*0498*/ 	.short	0x010a
        /*049a*/ 	.byte	0x09
	.zero		1


	//   ....[57]....
        /*049c*/ 	.word	0x00003fb0
        /*04a0*/ 	.word	0x000000ff
        /*04a4*/ 	.word	0x00000000
        /*04a8*/ 	.short	0x010a
        /*04aa*/ 	.byte	0x04
	.zero		1


	//   ....[58]....
        /*04ac*/ 	.word	0x00004050
        /*04b0*/ 	.word	0x000000ff
        /*04b4*/ 	.word	0x00000000
        /*04b8*/ 	.short	0x010a
        /*04ba*/ 	.byte	0x08
	.zero		1


	//   ....[59]....
        /*04bc*/ 	.word	0x00004180
        /*04c0*/ 	.word	0x000000ff
        /*04c4*/ 	.word	0x00000000
        /*04c8*/ 	.short	0x010a
        /*04ca*/ 	.byte	0x04
	.zero		1


	//   ....[60]....
        /*04cc*/ 	.word	0x00004460
        /*04d0*/ 	.word	0x000000ff
        /*04d4*/ 	.word	0x00000000
        /*04d8*/ 	.short	0x010a
        /*04da*/ 	.byte	0x05
	.zero		1


	//   ....[61]....
        /*04dc*/ 	.word	0x000044f0
        /*04e0*/ 	.word	0x000000ff
        /*04e4*/ 	.word	0x00000000
        /*04e8*/ 	.short	0x010a
        /*04ea*/ 	.byte	0x06
	.zero		1


	//   ....[62]....
        /*04ec*/ 	.word	0x00004a80
        /*04f0*/ 	.word	0x000000ff
        /*04f4*/ 	.word	0x000000d0
        /*04f8*/ 	.short	0x010a
        /*04fa*/ 	.byte	0x11
	.zero		1


	//   ....[63]....
        /*04fc*/ 	.word	0x00004f00
        /*0500*/ 	.word	0x000000ff
        /*0504*/ 	.word	0x00000000
        /*0508*/ 	.short	0x0101
        /*050a*/ 	.byte	0x10
	.zero		1


	//   ....[64]....
        /*050c*/ 	.word	0x00005230
        /*0510*/ 	.word	0x000000ff
        /*0514*/ 	.word	0x000000c8
        /*0518*/ 	.short	0x010a
        /*051a*/ 	.byte	0x11
	.zero		1


	//   ....[65]....
        /*051c*/ 	.word	0x00005560
        /*0520*/ 	.word	0x000000ff
        /*0524*/ 	.word	0x000000a0
        /*0528*/ 	.short	0x010a
        /*052a*/ 	.byte	0x11
	.zero		1


	//   ....[66]....
        /*052c*/ 	.word	0x000056e0
        /*0530*/ 	.word	0x000000ff
        /*0534*/ 	.word	0x00000080
        /*0538*/ 	.short	0x010b
        /*053a*/ 	.byte	0x11
	.zero		1


	//   ....[67]....
        /*053c*/ 	.word	0x000056f0
        /*0540*/ 	.word	0x000000ff
        /*0544*/ 	.word	0x00000000
        /*0548*/ 	.short	0x0101
        /*054a*/ 	.byte	0x18
	.zero		1


	//   ....[68]....
        /*054c*/ 	.word	0x00005710
        /*0550*/ 	.word	0x000000ff
        /*0554*/ 	.word	0x000000a8
        /*0558*/ 	.short	0x010a
        /*055a*/ 	.byte	0x11
	.zero		1


	//   ....[69]....
        /*055c*/ 	.word	0x00005850
        /*0560*/ 	.word	0x000000ff
        /*0564*/ 	.word	0x00000088
        /*0568*/ 	.short	0x010b
        /*056a*/ 	.byte	0x11
	.zero		1


	//   ....[70]....
        /*056c*/ 	.word	0x00005860
        /*0570*/ 	.word	0x000000ff
        /*0574*/ 	.word	0x00000000
        /*0578*/ 	.short	0x0101
        /*057a*/ 	.byte	0x17
	.zero		1


	//   ....[71]....
        /*057c*/ 	.word	0x00005870
        /*0580*/ 	.word	0x000000ff
        /*0584*/ 	.word	0x000000b0
        /*0588*/ 	.short	0x010a
        /*058a*/ 	.byte	0x11
	.zero		1


	//   ....[72]....
        /*058c*/ 	.word	0x000059f0
        /*0590*/ 	.word	0x000000ff
        /*0594*/ 	.word	0x00000090
        /*0598*/ 	.short	0x010b
        /*059a*/ 	.byte	0x11
	.zero		1


	//   ....[73]....
        /*059c*/ 	.word	0x00005a60
        /*05a0*/ 	.word	0x000000ff
        /*05a4*/ 	.word	0x00000000
        /*05a8*/ 	.short	0x0101
        /*05aa*/ 	.byte	0x31
	.zero		1


	//   ....[74]....
        /*05ac*/ 	.word	0x00005a90
        /*05b0*/ 	.word	0x000000ff
        /*05b4*/ 	.word	0x000000b8
        /*05b8*/ 	.short	0x010a
        /*05ba*/ 	.byte	0x11
	.zero		1


	//   ....[75]....
        /*05bc*/ 	.word	0x00005c40
        /*05c0*/ 	.word	0x000000ff
        /*05c4*/ 	.word	0x00000098
        /*05c8*/ 	.short	0x010b
        /*05ca*/ 	.byte	0x11
	.zero		1


	//   ....[76]....
        /*05cc*/ 	.word	0x00005c60
        /*05d0*/ 	.word	0x000000ff
        /*05d4*/ 	.word	0x00000000
        /*05d8*/ 	.short	0x0101
        /*05da*/ 	.byte	0x16
	.zero		1


	//   ....[77]....
        /*05dc*/ 	.word	0x00005c90
        /*05e0*/ 	.word	0x000000ff
        /*05e4*/ 	.word	0x000000a0
        /*05e8*/ 	.short	0x010a
        /*05ea*/ 	.byte	0x11
	.zero		1


	//   ....[78]....
        /*05ec*/ 	.word	0x00005cb0
        /*05f0*/ 	.word	0x000000ff
        /*05f4*/ 	.word	0x000000a8
        /*05f8*/ 	.short	0x010a
        /*05fa*/ 	.byte	0x11
	.zero		1


	//   ....[79]....
        /*05fc*/ 	.word	0x00005cd0
        /*0600*/ 	.word	0x000000ff
        /*0604*/ 	.word	0x000000b0
        /*0608*/ 	.short	0x010a
        /*060a*/ 	.byte	0x11
	.zero		1


	//   ....[80]....
        /*060c*/ 	.word	0x00005d10
        /*0610*/ 	.word	0x00000000
        /*0614*/ 	.word	0x000000b8
        /*0618*/ 	.short	0x010a
        /*061a*/ 	.byte	0xff
	.zero		1


	//   ....[81]....
        /*061c*/ 	.word	0x000060e0
        /*0620*/ 	.word	0x000000ff
        /*0624*/ 	.word	0x000000d0
        /*0628*/ 	.short	0x010a
        /*062a*/ 	.byte	0x33
	.zero		1


	//   ....[82]....
        /*062c*/ 	.word	0x000061d0
        /*0630*/ 	.word	0x000000ff
        /*0634*/ 	.word	0x00000000
        /*0638*/ 	.short	0x0101
        /*063a*/ 	.byte	0x04
	.zero		1


	//   ....[83]....
        /*063c*/ 	.word	0x00007220
        /*0640*/ 	.word	0x000000ff
        /*0644*/ 	.word	0x00000080
        /*0648*/ 	.short	0x010a
        /*064a*/ 	.byte	0x33
	.zero		1


	//   ....[84]....
        /*064c*/ 	.word	0x00007260
        /*0650*/ 	.word	0x00000062
        /*0654*/ 	.word	0x000000e0
        /*0658*/ 	.short	0x010a
        /*065a*/ 	.byte	0xff
	.zero		1


	//   ....[85]....
        /*065c*/ 	.word	0x00007380
        /*0660*/ 	.word	0x000000ff
        /*0664*/ 	.word	0x00000080
        /*0668*/ 	.short	0x010a
        /*066a*/ 	.byte	0x33
	.zero		1


	//   ....[86]....
        /*066c*/ 	.word	0x00007480
        /*0670*/ 	.word	0x00000062
        /*0674*/ 	.word	0x000000e0
        /*0678*/ 	.short	0x010a
        /*067a*/ 	.byte	0xff
	.zero		1


	//   ....[87]....
        /*067c*/ 	.word	0x00007c80
        /*0680*/ 	.word	0x00000000
        /*0684*/ 	.word	0x00000000
        /*0688*/ 	.short	0x0101
        /*068a*/ 	.byte	0xff
	.zero		1


	//   ....[88]....
        /*068c*/ 	.word	0x00007c90
        /*0690*/ 	.word	0x00000003
        /*0694*/ 	.word	0x00000080
        /*0698*/ 	.short	0x010a
        /*069a*/ 	.byte	0xff
	.zero		1


	//   ....[89]....
        /*069c*/ 	.word	0x00007d60
        /*06a0*/ 	.word	0x00000003
        /*06a4*/ 	.word	0x00000080
        /*06a8*/ 	.short	0x010a
        /*06aa*/ 	.byte	0xff
	.zero		1


	//   ....[90]....
        /*06ac*/ 	.word	0x000085c0
        /*06b0*/ 	.word	0x00000032
        /*06b4*/ 	.word	0x00000000
        /*06b8*/ 	.short	0x0101
        /*06ba*/ 	.byte	0xff
	.zero		1


	//   ....[91]....
        /*06bc*/ 	.word	0x000085e0
        /*06c0*/ 	.word	0x00000069
        /*06c4*/ 	.word	0x00000080
        /*06c8*/ 	.short	0x010a
        /*06ca*/ 	.byte	0xff
	.zero		1


	//   ....[92]....
        /*06cc*/ 	.word	0x000086a0
        /*06d0*/ 	.word	0x00000069
        /*06d4*/ 	.word	0x00000080
        /*06d8*/ 	.short	0x010a
        /*06da*/ 	.byte	0xff
	.zero		1


	//   ....[93]....
        /*06dc*/ 	.word	0x00008ef0
        /*06e0*/ 	.word	0x0000006a
        /*06e4*/ 	.word	0x00000000
        /*06e8*/ 	.short	0x0101
        /*06ea*/ 	.byte	0xff
	.zero		1


	//   ....[94]....
        /*06ec*/ 	.word	0x00008f10
        /*06f0*/ 	.word	0x0000006c
        /*06f4*/ 	.word	0x00000080
        /*06f8*/ 	.short	0x010a
        /*06fa*/ 	.byte	0xff
	.zero		1


	//   ....[95]....
        /*06fc*/ 	.word	0x00008fd0
        /*0700*/ 	.word	0x0000006c
        /*0704*/ 	.word	0x00000080
        /*0708*/ 	.short	0x010a
        /*070a*/ 	.byte	0xff
	.zero		1


	//   ....[96]....
        /*070c*/ 	.word	0x000095a0
        /*0710*/ 	.word	0x000000ff
        /*0714*/ 	.word	0x00000000
        /*0718*/ 	.short	0x0101
        /*071a*/ 	.byte	0x04
	.zero		1


	//   ....[97]....
        /*071c*/ 	.word	0x00009880
        /*0720*/ 	.word	0x00000002
        /*0724*/ 	.word	0x00000000
        /*0728*/ 	.short	0x0101
        /*072a*/ 	.byte	0xff
	.zero		1


	//   ....[98]....
        /*072c*/ 	.word	0x00009ac0
        /*0730*/ 	.word	0x000000ff
        /*0734*/ 	.word	0x00000000
        /*0738*/ 	.short	0x0101
        /*073a*/ 	.byte	0x04
	.zero		1


	//   ....[99]....
        /*073c*/ 	.word	0x00009af0
        /*0740*/ 	.word	0x00000003
        /*0744*/ 	.word	0x00000040
        /*0748*/ 	.short	0x010a
        /*074a*/ 	.byte	0xff
	.zero		1


	//   ....[100]....
        /*074c*/ 	.word	0x00009b50
        /*0750*/ 	.word	0x00000004
        /*0754*/ 	.word	0x00000040
        /*0758*/ 	.short	0x010a
        /*075a*/ 	.byte	0xff
	.zero		1


	//   ....[101]....
        /*075c*/ 	.word	0x00009bb0
        /*0760*/ 	.word	0x00000002
        /*0764*/ 	.word	0x000000d0
        /*0768*/ 	.short	0x010a
        /*076a*/ 	.byte	0xff
	.zero		1


	//   ....[102]....
        /*076c*/ 	.word	0x00009c10
        /*0770*/ 	.word	0x00000000
        /*0774*/ 	.word	0x00000000
        /*0778*/ 	.short	0x010a
        /*077a*/ 	.byte	0xff
	.zero		1


	//   ....[103]....
        /*077c*/ 	.word	0x00009c70
        /*0780*/ 	.word	0x00000000
        /*0784*/ 	.word	0x00000000
        /*0788*/ 	.short	0x010a
        /*078a*/ 	.byte	0xff
	.zero		1


	//   ....[104]....
        /*078c*/ 	.word	0x00009cd0
        /*0790*/ 	.word	0x00000000
        /*0794*/ 	.word	0x00000000
        /*0798*/ 	.short	0x010a
        /*079a*/ 	.byte	0xff
	.zero		1


	//   ....[105]....
        /*079c*/ 	.word	0x00009d30
        /*07a0*/ 	.word	0x00000000
        /*07a4*/ 	.word	0x00000000
        /*07a8*/ 	.short	0x010a
        /*07aa*/ 	.byte	0xff
	.zero		1


	//   ....[106]....
        /*07ac*/ 	.word	0x00009d90
        /*07b0*/ 	.word	0x00000000
        /*07b4*/ 	.word	0x00000000
        /*07b8*/ 	.short	0x010a
        /*07ba*/ 	.byte	0xff
	.zero		1


	//   ....[107]....
        /*07bc*/ 	.word	0x00009df0
        /*07c0*/ 	.word	0x00000000
        /*07c4*/ 	.word	0x00000000
        /*07c8*/ 	.short	0x010a
        /*07ca*/ 	.byte	0xff
	.zero		1


	//   ....[108]....
        /*07cc*/ 	.word	0x00009e50
        /*07d0*/ 	.word	0x00000000
        /*07d4*/ 	.word	0x00000000
        /*07d8*/ 	.short	0x010a
        /*07da*/ 	.byte	0xff
	.zero		1


	//   ....[109]....
        /*07dc*/ 	.word	0x00009eb0
        /*07e0*/ 	.word	0x00000004
        /*07e4*/ 	.word	0x000000d8
        /*07e8*/ 	.short	0x010a
        /*07ea*/ 	.byte	0xff
	.zero		1


	//   ....[110]....
        /*07ec*/ 	.word	0x00009f10
        /*07f0*/ 	.word	0x00000004
        /*07f4*/ 	.word	0x000000d0
        /*07f8*/ 	.short	0x010a
        /*07fa*/ 	.byte	0xff
	.zero		1


	//   ....[111]....
        /*07fc*/ 	.word	0x00009f70
        /*0800*/ 	.word	0x00000000
        /*0804*/ 	.word	0x000000d0
        /*0808*/ 	.short	0x010a
        /*080a*/ 	.byte	0xff
	.zero		1


	//   ....[112]....
        /*080c*/ 	.word	0x00009fd0
        /*0810*/ 	.word	0x00000005
        /*0814*/ 	.word	0x000000f0
        /*0818*/ 	.short	0x010a
        /*081a*/ 	.byte	0xff
	.zero		1


	//   ....[113]....
        /*081c*/ 	.word	0x0000a030
        /*0820*/ 	.word	0x00000000
        /*0824*/ 	.word	0x00000000
        /*0828*/ 	.short	0x010a
        /*082a*/ 	.byte	0xff
	.zero		1


	//   ....[114]....
        /*082c*/ 	.word	0x0000a090
        /*0830*/ 	.word	0x00000000
        /*0834*/ 	.word	0x00000000
        /*0838*/ 	.short	0x010a
        /*083a*/ 	.byte	0xff
	.zero		1


	//   ....[115]....
        /*083c*/ 	.word	0x0000a0f0
        /*0840*/ 	.word	0x00000000
        /*0844*/ 	.word	0x00000000
        /*0848*/ 	.short	0x010a
        /*084a*/ 	.byte	0xff
	.zero		1


	//   ....[116]....
        /*084c*/ 	.word	0x0000a150
        /*0850*/ 	.word	0x00000003
        /*0854*/ 	.word	0x000000d0
        /*0858*/ 	.short	0x010a
        /*085a*/ 	.byte	0xff
	.zero		1


	//   ....[117]....
        /*085c*/ 	.word	0x0000a1b0
        /*0860*/ 	.word	0x00000000
        /*0864*/ 	.word	0x000000c8
        /*0868*/ 	.short	0x010a
        /*086a*/ 	.byte	0xff
	.zero		1


	//   ....[118]....
        /*086c*/ 	.word	0x0000a210
        /*0870*/ 	.word	0x00000003
        /*0874*/ 	.word	0x000000a0
        /*0878*/ 	.short	0x010a
        /*087a*/ 	.byte	0xff
	.zero		1


	//   ....[119]....
        /*087c*/ 	.word	0x0000a270
        /*0880*/ 	.word	0x00000003
        /*0884*/ 	.word	0x000000a8
        /*0888*/ 	.short	0x010a
        /*088a*/ 	.byte	0xff
	.zero		1


	//   ....[120]....
        /*088c*/ 	.word	0x0000a2d0
        /*0890*/ 	.word	0x00000003
        /*0894*/ 	.word	0x000000b0
        /*0898*/ 	.short	0x010a
        /*089a*/ 	.byte	0xff
	.zero		1


	//   ....[121]....
        /*089c*/ 	.word	0x0000a330
        /*08a0*/ 	.word	0x00000003
        /*08a4*/ 	.word	0x000000b8
        /*08a8*/ 	.short	0x010a
        /*08aa*/ 	.byte	0xff
	.zero		1


	//   ....[122]....
        /*08ac*/ 	.word	0x0000a390
        /*08b0*/ 	.word	0x00000000
        /*08b4*/ 	.word	0x000000a0
        /*08b8*/ 	.short	0x010a
        /*08ba*/ 	.byte	0xff
	.zero		1


	//   ....[123]....
        /*08bc*/ 	.word	0x0000a3f0
        /*08c0*/ 	.word	0x00000000
        /*08c4*/ 	.word	0x000000a8
        /*08c8*/ 	.short	0x010a
        /*08ca*/ 	.byte	0xff
	.zero		1


	//   ....[124]....
        /*08cc*/ 	.word	0x0000a450
        /*08d0*/ 	.word	0x00000000
        /*08d4*/ 	.word	0x000000b0
        /*08d8*/ 	.short	0x010a
        /*08da*/ 	.byte	0xff
	.zero		1


	//   ....[125]....
        /*08dc*/ 	.word	0x0000a4b0
        /*08e0*/ 	.word	0x00000000
        /*08e4*/ 	.word	0x000000d0
        /*08e8*/ 	.short	0x010a
        /*08ea*/ 	.byte	0xff
	.zero		1


	//   ....[126]....
        /*08ec*/ 	.word	0x0000a510
        /*08f0*/ 	.word	0x00000000
        /*08f4*/ 	.word	0x00000080
        /*08f8*/ 	.short	0x010a
        /*08fa*/ 	.byte	0xff
	.zero		1


	//   ....[127]....
        /*08fc*/ 	.word	0x0000a560
        /*0900*/ 	.word	0x00000062
        /*0904*/ 	.word	0x000000e0
        /*0908*/ 	.short	0x010a
        /*090a*/ 	.byte	0xff
	.zero		1


	//   ....[128]....
        /*090c*/ 	.word	0x0000a5b0
        /*0910*/ 	.word	0x00000003
        /*0914*/ 	.word	0x00000080
        /*0918*/ 	.short	0x010a
        /*091a*/ 	.byte	0xff
	.zero		1


	//   ....[129]....
        /*091c*/ 	.word	0x0000a600
        /*0920*/ 	.word	0x00000069
        /*0924*/ 	.word	0x00000080
        /*0928*/ 	.short	0x010a
        /*092a*/ 	.byte	0xff
	.zero		1


	//   ....[130]....
        /*092c*/ 	.word	0x0000a650
        /*0930*/ 	.word	0x0000006c
        /*0934*/ 	.word	0x00000080
        /*0938*/ 	.short	0x010a
        /*093a*/ 	.byte	0xff
	.zero		1


	//----- nvinfo : EIATTR_NUM_MBARRIERS
	.align		4
.L_47:
        /*093c*/ 	.byte	0x03, 0x38
        /*093e*/ 	.short	0x0020


	//----- nvinfo : EIATTR_EXIT_INSTR_OFFSETS
	.align		4
        /*0940*/ 	.byte	0x04, 0x1c
        /*0942*/ 	.short	(.L_49 - .L_48)


	//   ....[0]....
.L_48:
        /*0944*/ 	.word	0x00003630


	//   ....[1]....
        /*0948*/ 	.word	0x000038c0


	//   ....[2]....
        /*094c*/ 	.word	0x00003920


	//   ....[3]....
        /*0950*/ 	.word	0x00004760


	//   ....[4]....
        /*0954*/ 	.word	0x00005d40


	//   ....[5]....
        /*0958*/ 	.word	0x00005d80


	//   ....[6]....
        /*095c*/ 	.word	0x000099b0


	//   ....[7]....
        /*0960*/ 	.word	0x00009a30


	//   ....[8]....
        /*0964*/ 	.word	0x00009a60


	//   ....[9]....
        /*0968*/ 	.word	0x00009ad0


	//----- nvinfo : EIATTR_MAX_THREADS
	.align		4
.L_49:
        /*096c*/ 	.byte	0x04, 0x05
        /*096e*/ 	.short	(.L_51 - .L_50)
.L_50:
        /*0970*/ 	.word	0x00000100
        /*0974*/ 	.word	0x00000001
        /*0978*/ 	.word	0x00000001


	//----- nvinfo : EIATTR_CRS_STACK_SIZE
	.align		4
.L_51:
        /*097c*/ 	.byte	0x04, 0x1e
        /*097e*/ 	.short	(.L_53 - .L_52)
.L_52:
        /*0980*/ 	.word	0x00000000


	//----- nvinfo : EIATTR_CBANK_PARAM_SIZE
	.align		4
.L_53:
        /*0984*/ 	.byte	0x03, 0x19
        /*0986*/ 	.short	0x0900


	//----- nvinfo : EIATTR_PARAM_CBANK
	.align		4
        /*0988*/ 	.byte	0x04, 0x0a
        /*098a*/ 	.short	(.L_55 - .L_54)
	.align		4
.L_54:
        /*098c*/ 	.word	index@(.nv.constant0._ZN7cutlass13device_kernelINS_4conv6kernel13ConvUniversalINS1_16ConvProblemShapeILNS1_8OperatorE2ELi3EEENS1_10collective14CollectiveConvINS1_47MainloopSm100TmaUmmaWarpSpecializedImplicitGemmILS5_2ELi8ELi3ELi1ELi2EN4cute5tupleIJNSA_1CILi2EEENSC_ILi1EEESE_EEEEENSB_IJNSC_ILi64EEENSB_IJNSC_ILi128EEEEEENSB_IJNSC_ILi32EEEEEEEEENS_10tfloat32_tESN_NSA_8TiledMMAINSA_8MMA_AtomIJNSA_17SM100_MMA_TF32_SSISN_SN_fLi64ELi128ELNSA_4UMMA5MajorE1ELSS_1ELNSR_7ScaleInE0ELST_0EEEEEENSA_6LayoutINSB_IJSE_SE_SE_EEENSB_IJNSC_ILi0EEESY_SY_EEEEENSB_IJNSA_10UnderscoreES11_S11_EEEEENS7_6detail27Sm100ImplicitGemmTileTraitsINSA_13SM90_TMA_LOADENSA_14ComposedLayoutINSA_7SwizzleILi2ELi5ELi2EEENSA_18smem_ptr_flag_bitsILi32EEENSW_INSB_IJSK_NSC_ILi4EEEEEENSB_IJSE_SK_EEEEEEEvEENS15_INSA_30SM90_TMA_LOAD_IM2COL_MULTICASTES1G_vEEEENS_8epilogue10collective18CollectiveEpilogueINS1L_23Sm100TmaWarpSpecializedILi4ELi2ELi16ELb1ELb0EEEJSM_NSB_IJNSW_ISH_SE_EENSW_ISK_SE_EEEEESN_NSB_IJlNSB_IJSE_lllEEESY_EEESN_S1U_NS1L_6fusion15FusionCallbacksIS1P_NS1V_17LinearCombinationISN_fSN_fLNS_15FloatRoundStyleE2EEESM_S1S_JEEENSA_5SM1004TMEM4LOAD26SM100_TMEM_LOAD_16dp128b8xES16_NS17_INS18_ILi3ELi4ELi3EEES1B_NSW_INSB_IJNSC_ILi8EEESK_EEENSB_IJSK_SE_EEEEEEENSA_17SM75_U32x4_LDSM_NENSA_14SM90_TMA_STOREES2A_NSA_17SM90_U32x4_STSM_NENSA_39AutoVectorizingCopyWithAssumedAlignmentILi128EEEEEEvvEEEEvNT_6ParamsE)
        /*0990*/ 	.short	0x0380
        /*0992*/ 	.short	0x0900


	//----- nvinfo : EIATTR_SW_WAR
	.align		4
.L_55:
        /*0994*/ 	.byte	0x04, 0x36
        /*0996*/ 	.short	(.L_57 - .L_56)
.L_56:
        /*0998*/ 	.word	0x00000008
.L_57:


//--------------------- .nv.callgraph             --------------------------
	.section	.nv.callgraph,"",@"SHT_CUDA_CALLGRAPH"
	.align	4
	.sectionentsize	8
	.align		4
        /*0000*/ 	.word	0x00000000
	.align		4
        /*0004*/ 	.word	0xffffffff
	.align		4
        /*0008*/ 	.word	index@(_ZN7cutlass13device_kernelINS_4conv6kernel13ConvUniversalINS1_16ConvProblemShapeILNS1_8OperatorE2ELi3EEENS1_10collective14CollectiveConvINS1_47MainloopSm100TmaUmmaWarpSpecializedImplicitGemmILS5_2ELi8ELi3ELi1ELi2EN4cute5tupleIJNSA_1CILi2EEENSC_ILi1EEESE_EEEEENSB_IJNSC_ILi64EEENSB_IJNSC_ILi128EEEEEENSB_IJNSC_ILi32EEEEEEEEENS_10tfloat32_tESN_NSA_8TiledMMAINSA_8MMA_AtomIJNSA_17SM100_MMA_TF32_SSISN_SN_fLi64ELi128ELNSA_4UMMA5MajorE1ELSS_1ELNSR_7ScaleInE0ELST_0EEEEEENSA_6LayoutINSB_IJSE_SE_SE_EEENSB_IJNSC_ILi0EEESY_SY_EEEEENSB_IJNSA_10UnderscoreES11_S11_EEEEENS7_6detail27Sm100ImplicitGemmTileTraitsINSA_13SM90_TMA_LOADENSA_14ComposedLayoutINSA_7SwizzleILi2ELi5ELi2EEENSA_18smem_ptr_flag_bitsILi32EEENSW_INSB_IJSK_NSC_ILi4EEEEEENSB_IJSE_SK_EEEEEEEvEENS15_INSA_30SM90_TMA_LOAD_IM2COL_MULTICASTES1G_vEEEENS_8epilogue10collective18CollectiveEpilogueINS1L_23Sm100TmaWarpSpecializedILi4ELi2ELi16ELb1ELb0EEEJSM_NSB_IJNSW_ISH_SE_EENSW_ISK_SE_EEEEESN_NSB_IJlNSB_IJSE_lllEEESY_EEESN_S1U_NS1L_6fusion15FusionCallbacksIS1P_NS1V_17LinearCombinationISN_fSN_fLNS_15FloatRoundStyleE2EEESM_S1S_JEEENSA_5SM1004TMEM4LOAD26SM100_TMEM_LOAD_16dp128b8xES16_NS17_INS18_ILi3ELi4ELi3EEES1B_NSW_INSB_IJNSC_ILi8EEESK_EEENSB_IJSK_SE_EEEEEEENSA_17SM75_U32x4_LDSM_NENSA_14SM90_TMA_STOREES2A_NSA_17SM90_U32x4_STSM_NENSA_39AutoVectorizingCopyWithAssumedAlignmentILi128EEEEEEvvEEEEvNT_6ParamsE)
	.align		4
        /*000c*/ 	.word	index@(__assertfail)
	.align		4
        /*0010*/ 	.word	0x00000000
	.align		4
        /*0014*/ 	.word	0xfffffffe
	.align		4
        /*0018*/ 	.word	0x00000000
	.align		4
        /*001c*/ 	.word	0xfffffffd
	.align		4
        /*0020*/ 	.word	0x00000000
	.align		4
        /*0024*/ 	.word	0xfffffffc


//--------------------- .nv.constant4             --------------------------
	.section	.nv.constant4,"a",@progbits
	.align	8
	.align		8
.nv.constant4:
        /*0000*/ 	.dword	__assertfail
	.align		8
        /*0008*/ 	.dword	__unnamed_1
	.align		8
        /*0010*/ 	.dword	__unnamed_2
	.align		8
        /*0018*/ 	.dword	_ZN39_INTERNAL_fc1f3ae2_4_k_cu_5b332b1c_34834cuda3std3__45__cpo5beginE
	.align		8
        /*0020*/ 	.dword	_ZN39_INTERNAL_fc1f3ae2_4_k_cu_5b332b1c_34834cuda3std3__45__cpo3endE
	.align		8
        /*0028*/ 	.dword	_ZN39_INTERNAL_fc1f3ae2_4_k_cu_5b332b1c_34834cuda3std3__45__cpo6cbeginE
	.align		8
        /*0030*/ 	.dword	_ZN39_INTERNAL_fc1f3ae2_4_k_cu_5b332b1c_34834cuda3std3__45__cpo4cendE
	.align		8
        /*0038*/ 	.dword	_ZN39_INTERNAL_fc1f3ae2_4_k_cu_5b332b1c_34834cuda3std3__441_GLOBAL__N__fc1f3ae2_4_k_cu_5b332b1c_34836ignoreE
	.align		8
        /*0040*/ 	.dword	_ZN39_INTERNAL_fc1f3ae2_4_k_cu_5b332b1c_34834cuda3std3__419piecewise_constructE
	.align		8
        /*0048*/ 	.dword	_ZN39_INTERNAL_fc1f3ae2_4_k_cu_5b332b1c_34834cuda3std3__48in_placeE
	.align		8
        /*0050*/ 	.dword	_ZN39_INTERNAL_fc1f3ae2_4_k_cu_5b332b1c_34834cuda3std6ranges3__45__cpo4swapE
	.align		8
        /*0058*/ 	.dword	_ZN39_INTERNAL_fc1f3ae2_4_k_cu_5b332b1c_34834cuda3std6ranges3__45__cpo9iter_moveE
	.align		8
        /*0060*/ 	.dword	_ZN39_INTERNAL_fc1f3ae2_4_k_cu_5b332b1c_34834cute7productE
	.align		8
        /*0068*/ 	.dword	_ZN39_INTERNAL_fc1f3ae2_4_k_cu_5b332b1c_34834cute1_E
	.align		8
        /*0070*/ 	.dword	$str$27
	.align		8
        /*0078*/ 	.dword	$str$28
	.align		8
        /*0080*/ 	.dword	$str$29
	.align		8
        /*0088*/ 	.dword	$str$30


//--------------------- .text._ZN7cutlass13device_kernelINS_4conv6kernel13ConvUniversalINS1_16ConvProblemShapeILNS1_8OperatorE2ELi3EEENS1_10collective14CollectiveConvINS1_47MainloopSm100TmaUmmaWarpSpecializedImplicitGemmILS5_2ELi8ELi3ELi1ELi2EN4cute5tupleIJNSA_1CILi2EEENSC_ILi1EEESE_EEEEENSB_IJNSC_ILi64EEENSB_IJNSC_ILi128EEEEEENSB_IJNSC_ILi32EEEEEEEEENS_10tfloat32_tESN_NSA_8TiledMMAINSA_8MMA_AtomIJNSA_17SM100_MMA_TF32_SSISN_SN_fLi64ELi128ELNSA_4UMMA5MajorE1ELSS_1ELNSR_7ScaleInE0ELST_0EEEEEENSA_6LayoutINSB_IJSE_SE_SE_EEENSB_IJNSC_ILi0EEESY_SY_EEEEENSB_IJNSA_10UnderscoreES11_S11_EEEEENS7_6detail27Sm100ImplicitGemmTileTraitsINSA_13SM90_TMA_LOADENSA_14ComposedLayoutINSA_7SwizzleILi2ELi5ELi2EEENSA_18smem_ptr_flag_bitsILi32EEENSW_INSB_IJSK_NSC_ILi4EEEEEENSB_IJSE_SK_EEEEEEEvEENS15_INSA_30SM90_TMA_LOAD_IM2COL_MULTICASTES1G_vEEEENS_8epilogue10collective18CollectiveEpilogueINS1L_23Sm100TmaWarpSpecializedILi4ELi2ELi16ELb1ELb0EEEJSM_NSB_IJNSW_ISH_SE_EENSW_ISK_SE_EEEEESN_NSB_IJlNSB_IJSE_lllEEESY_EEESN_S1U_NS1L_6fusion15FusionCallbacksIS1P_NS1V_17LinearCombinationISN_fSN_fLNS_15FloatRoundStyleE2EEESM_S1S_JEEENSA_5SM1004TMEM4LOAD26SM100_TMEM_LOAD_16dp128b8xES16_NS17_INS18_ILi3ELi4ELi3EEES1B_NSW_INSB_IJNSC_ILi8EEESK_EEENSB_IJSK_SE_EEEEEEENSA_17SM75_U32x4_LDSM_NENSA_14SM90_TMA_STOREES2A_NSA_17SM90_U32x4_STSM_NENSA_39AutoVectorizingCopyWithAssumedAlignmentILi128EEEEEEvvEEEEvNT_6ParamsE --------------------------
	.section	.text._ZN7cutlass13device_kernelINS_4conv6kernel13ConvUniversalINS1_16ConvProblemShapeILNS1_8OperatorE2ELi3EEENS1_10collective14CollectiveConvINS1_47MainloopSm100TmaUmmaWarpSpecializedImplicitGemmILS5_2ELi8ELi3ELi1ELi2EN4cute5tupleIJNSA_1CILi2EEENSC_ILi1EEESE_EEEEENSB_IJNSC_ILi64EEENSB_IJNSC_ILi128EEEEEENSB_IJNSC_ILi32EEEEEEEEENS_10tfloat32_tESN_NSA_8TiledMMAINSA_8MMA_AtomIJNSA_17SM100_MMA_TF32_SSISN_SN_fLi64ELi128ELNSA_4UMMA5MajorE1ELSS_1ELNSR_7ScaleInE0ELST_0EEEEEENSA_6LayoutINSB_IJSE_SE_SE_EEENSB_IJNSC_ILi0EEESY_SY_EEEEENSB_IJNSA_10UnderscoreES11_S11_EEEEENS7_6detail27Sm100ImplicitGemmTileTraitsINSA_13SM90_TMA_LOADENSA_14ComposedLayoutINSA_7SwizzleILi2ELi5ELi2EEENSA_18smem_ptr_flag_bitsILi32EEENSW_INSB_IJSK_NSC_ILi4EEEEEENSB_IJSE_SK_EEEEEEEvEENS15_INSA_30SM90_TMA_LOAD_IM2COL_MULTICASTES1G_vEEEENS_8epilogue10collective18CollectiveEpilogueINS1L_23Sm100TmaWarpSpecializedILi4ELi2ELi16ELb1ELb0EEEJSM_NSB_IJNSW_ISH_SE_EENSW_ISK_SE_EEEEESN_NSB_IJlNSB_IJSE_lllEEESY_EEESN_S1U_NS1L_6fusion15FusionCallbacksIS1P_NS1V_17LinearCombinationISN_fSN_fLNS_15FloatRoundStyleE2EEESM_S1S_JEEENSA_5SM1004TMEM4LOAD26SM100_TMEM_LOAD_16dp128b8xES16_NS17_INS18_ILi3ELi4ELi3EEES1B_NSW_INSB_IJNSC_ILi8EEESK_EEENSB_IJSK_SE_EEEEEEENSA_17SM75_U32x4_LDSM_NENSA_14SM90_TMA_STOREES2A_NSA_17SM90_U32x4_STSM_NENSA_39AutoVectorizingCopyWithAssumedAlignmentILi128EEEEEEvvEEEEvNT_6ParamsE,"ax",@progbits
	.align	128
.text._ZN7cutlass13device_kernelINS_4conv6kernel13ConvUniversalINS1_16ConvProblemShapeILNS1_8OperatorE2ELi3EEENS1_10collective14CollectiveConvINS1_47MainloopSm100TmaUmmaWarpSpecializedImplicitGemmILS5_2ELi8ELi3ELi1ELi2EN4cute5tupleIJNSA_1CILi2EEENSC_ILi1EEESE_EEEEENSB_IJNSC_ILi64EEENSB_IJNSC_ILi128EEEEEENSB_IJNSC_ILi32EEEEEEEEENS_10tfloat32_tESN_NSA_8TiledMMAINSA_8MMA_AtomIJNSA_17SM100_MMA_TF32_SSISN_SN_fLi64ELi128ELNSA_4UMMA5MajorE1ELSS_1ELNSR_7ScaleInE0ELST_0EEEEEENSA_6LayoutINSB_IJSE_SE_SE_EEENSB_IJNSC_ILi0EEESY_SY_EEEEENSB_IJNSA_10UnderscoreES11_S11_EEEEENS7_6detail27Sm100ImplicitGemmTileTraitsINSA_13SM90_TMA_LOADENSA_14ComposedLayoutINSA_7SwizzleILi2ELi5ELi2EEENSA_18smem_ptr_flag_bitsILi32EEENSW_INSB_IJSK_NSC_ILi4EEEEEENSB_IJSE_SK_EEEEEEEvEENS15_INSA_30SM90_TMA_LOAD_IM2COL_MULTICASTES1G_vEEEENS_8epilogue10collective18CollectiveEpilogueINS1L_23Sm100TmaWarpSpecializedILi4ELi2ELi16ELb1ELb0EEEJSM_NSB_IJNSW_ISH_SE_EENSW_ISK_SE_EEEEESN_NSB_IJlNSB_IJSE_lllEEESY_EEESN_S1U_NS1L_6fusion15FusionCallbacksIS1P_NS1V_17LinearCombinationISN_fSN_fLNS_15FloatRoundStyleE2EEESM_S1S_JEEENSA_5SM1004TMEM4LOAD26SM100_TMEM_LOAD_16dp128b8xES16_NS17_INS18_ILi3ELi4ELi3EEES1B_NSW_INSB_IJNSC_ILi8EEESK_EEENSB_IJSK_SE_EEEEEEENSA_17SM75_U32x4_LDSM_NENSA_14SM90_TMA_STOREES2A_NSA_17SM90_U32x4_STSM_NENSA_39AutoVectorizingCopyWithAssumedAlignmentILi128EEEEEEvvEEEEvNT_6ParamsE:
        .type           _ZN7cutlass13device_kernelINS_4conv6kernel13ConvUniversalINS1_16ConvProblemShapeILNS1_8OperatorE2ELi3EEENS1_10collective14CollectiveConvINS1_47MainloopSm100TmaUmmaWarpSpecializedImplicitGemmILS5_2ELi8ELi3ELi1ELi2EN4cute5tupleIJNSA_1CILi2EEENSC_ILi1EEESE_EEEEENSB_IJNSC_ILi64EEENSB_IJNSC_ILi128EEEEEENSB_IJNSC_ILi32EEEEEEEEENS_10tfloat32_tESN_NSA_8TiledMMAINSA_8MMA_AtomIJNSA_17SM100_MMA_TF32_SSISN_SN_fLi64ELi128ELNSA_4UMMA5MajorE1ELSS_1ELNSR_7ScaleInE0ELST_0EEEEEENSA_6LayoutINSB_IJSE_SE_SE_EEENSB_IJNSC_ILi0EEESY_SY_EEEEENSB_IJNSA_10UnderscoreES11_S11_EEEEENS7_6detail27Sm100ImplicitGemmTileTraitsINSA_13SM90_TMA_LOADENSA_14ComposedLayoutINSA_7SwizzleILi2ELi5ELi2EEENSA_18smem_ptr_flag_bitsILi32EEENSW_INSB_IJSK_NSC_ILi4EEEEEENSB_IJSE_SK_EEEEEEEvEENS15_INSA_30SM90_TMA_LOAD_IM2COL_MULTICASTES1G_vEEEENS_8epilogue10collective18CollectiveEpilogueINS1L_23Sm100TmaWarpSpecializedILi4ELi2ELi16ELb1ELb0EEEJSM_NSB_IJNSW_ISH_SE_EENSW_ISK_SE_EEEEESN_NSB_IJlNSB_IJSE_lllEEESY_EEESN_S1U_NS1L_6fusion15FusionCallbacksIS1P_NS1V_17LinearCombinationISN_fSN_fLNS_15FloatRoundStyleE2EEESM_S1S_JEEENSA_5SM1004TMEM4LOAD26SM100_TMEM_LOAD_16dp128b8xES16_NS17_INS18_ILi3ELi4ELi3EEES1B_NSW_INSB_IJNSC_ILi8EEESK_EEENSB_IJSK_SE_EEEEEEENSA_17SM75_U32x4_LDSM_NENSA_14SM90_TMA_STOREES2A_NSA_17SM90_U32x4_STSM_NENSA_39AutoVectorizingCopyWithAssumedAlignmentILi128EEEEEEvvEEEEvNT_6ParamsE,@function
        .size           _ZN7cutlass13device_kernelINS_4conv6kernel13ConvUniversalINS1_16ConvProblemShapeILNS1_8OperatorE2ELi3EEENS1_10collective14CollectiveConvINS1_47MainloopSm100TmaUmmaWarpSpecializedImplicitGemmILS5_2ELi8ELi3ELi1ELi2EN4cute5tupleIJNSA_1CILi2EEENSC_ILi1EEESE_EEEEENSB_IJNSC_ILi64EEENSB_IJNSC_ILi128EEEEEENSB_IJNSC_ILi32EEEEEEEEENS_10tfloat32_tESN_NSA_8TiledMMAINSA_8MMA_AtomIJNSA_17SM100_MMA_TF32_SSISN_SN_fLi64ELi128ELNSA_4UMMA5MajorE1ELSS_1ELNSR_7ScaleInE0ELST_0EEEEEENSA_6LayoutINSB_IJSE_SE_SE_EEENSB_IJNSC_ILi0EEESY_SY_EEEEENSB_IJNSA_10UnderscoreES11_S11_EEEEENS7_6detail27Sm100ImplicitGemmTileTraitsINSA_13SM90_TMA_LOADENSA_14ComposedLayoutINSA_7SwizzleILi2ELi5ELi2EEENSA_18smem_ptr_flag_bitsILi32EEENSW_INSB_IJSK_NSC_ILi4EEEEEENSB_IJSE_SK_EEEEEEEvEENS15_INSA_30SM90_TMA_LOAD_IM2COL_MULTICASTES1G_vEEEENS_8epilogue10collective18CollectiveEpilogueINS1L_23Sm100TmaWarpSpecializedILi4ELi2ELi16ELb1ELb0EEEJSM_NSB_IJNSW_ISH_SE_EENSW_ISK_SE_EEEEESN_NSB_IJlNSB_IJSE_lllEEESY_EEESN_S1U_NS1L_6fusion15FusionCallbacksIS1P_NS1V_17LinearCombinationISN_fSN_fLNS_15FloatRoundStyleE2EEESM_S1S_JEEENSA_5SM1004TMEM4LOAD26SM100_TMEM_LOAD_16dp128b8xES16_NS17_INS18_ILi3ELi4ELi3EEES1B_NSW_INSB_IJNSC_ILi8EEESK_EEENSB_IJSK_SE_EEEEEEENSA_17SM75_U32x4_LDSM_NENSA_14SM90_TMA_STOREES2A_NSA_17SM90_U32x4_STSM_NENSA_39AutoVectorizingCopyWithAssumedAlignmentILi128EEEEEEvvEEEEvNT_6ParamsE,(.L_x_186 - _ZN7cutlass13device_kernelINS_4conv6kernel13ConvUniversalINS1_16ConvProblemShapeILNS1_8OperatorE2ELi3EEENS1_10collective14CollectiveConvINS1_47MainloopSm100TmaUmmaWarpSpecializedImplicitGemmILS5_2ELi8ELi3ELi1ELi2EN4cute5tupleIJNSA_1CILi2EEENSC_ILi1EEESE_EEEEENSB_IJNSC_ILi64EEENSB_IJNSC_ILi128EEEEEENSB_IJNSC_ILi32EEEEEEEEENS_10tfloat32_tESN_NSA_8TiledMMAINSA_8MMA_AtomIJNSA_17SM100_MMA_TF32_SSISN_SN_fLi64ELi128ELNSA_4UMMA5MajorE1ELSS_1ELNSR_7ScaleInE0ELST_0EEEEEENSA_6LayoutINSB_IJSE_SE_SE_EEENSB_IJNSC_ILi0EEESY_SY_EEEEENSB_IJNSA_10UnderscoreES11_S11_EEEEENS7_6detail27Sm100ImplicitGemmTileTraitsINSA_13SM90_TMA_LOADENSA_14ComposedLayoutINSA_7SwizzleILi2ELi5ELi2EEENSA_18smem_ptr_flag_bitsILi32EEENSW_INSB_IJSK_NSC_ILi4EEEEEENSB_IJSE_SK_EEEEEEEvEENS15_INSA_30SM90_TMA_LOAD_IM2COL_MULTICASTES1G_vEEEENS_8epilogue10collective18CollectiveEpilogueINS1L_23Sm100TmaWarpSpecializedILi4ELi2ELi16ELb1ELb0EEEJSM_NSB_IJNSW_ISH_SE_EENSW_ISK_SE_EEEEESN_NSB_IJlNSB_IJSE_lllEEESY_EEESN_S1U_NS1L_6fusion15FusionCallbacksIS1P_NS1V_17LinearCombinationISN_fSN_fLNS_15FloatRoundStyleE2EEESM_S1S_JEEENSA_5SM1004TMEM4LOAD26SM100_TMEM_LOAD_16dp128b8xES16_NS17_INS18_ILi3ELi4ELi3EEES1B_NSW_INSB_IJNSC_ILi8EEESK_EEENSB_IJSK_SE_EEEEEEENSA_17SM75_U32x4_LDSM_NENSA_14SM90_TMA_STOREES2A_NSA_17SM90_U32x4_STSM_NENSA_39AutoVectorizingCopyWithAssumedAlignmentILi128EEEEEEvvEEEEvNT_6ParamsE)
        .other          _ZN7cutlass13device_kernelINS_4conv6kernel13ConvUniversalINS1_16ConvProblemShapeILNS1_8OperatorE2ELi3EEENS1_10collective14CollectiveConvINS1_47MainloopSm100TmaUmmaWarpSpecializedImplicitGemmILS5_2ELi8ELi3ELi1ELi2EN4cute5tupleIJNSA_1CILi2EEENSC_ILi1EEESE_EEEEENSB_IJNSC_ILi64EEENSB_IJNSC_ILi128EEEEEENSB_IJNSC_ILi32EEEEEEEEENS_10tfloat32_tESN_NSA_8TiledMMAINSA_8MMA_AtomIJNSA_17SM100_MMA_TF32_SSISN_SN_fLi64ELi128ELNSA_4UMMA5MajorE1ELSS_1ELNSR_7ScaleInE0ELST_0EEEEEENSA_6LayoutINSB_IJSE_SE_SE_EEENSB_IJNSC_ILi0EEESY_SY_EEEEENSB_IJNSA_10UnderscoreES11_S11_EEEEENS7_6detail27Sm100ImplicitGemmTileTraitsINSA_13SM90_TMA_LOADENSA_14ComposedLayoutINSA_7SwizzleILi2ELi5ELi2EEENSA_18smem_ptr_flag_bitsILi32EEENSW_INSB_IJSK_NSC_ILi4EEEEEENSB_IJSE_SK_EEEEEEEvEENS15_INSA_30SM90_TMA_LOAD_IM2COL_MULTICASTES1G_vEEEENS_8epilogue10collective18CollectiveEpilogueINS1L_23Sm100TmaWarpSpecializedILi4ELi2ELi16ELb1ELb0EEEJSM_NSB_IJNSW_ISH_SE_EENSW_ISK_SE_EEEEESN_NSB_IJlNSB_IJSE_lllEEESY_EEESN_S1U_NS1L_6fusion15FusionCallbacksIS1P_NS1V_17LinearCombinationISN_fSN_fLNS_15FloatRoundStyleE2EEESM_S1S_JEEENSA_5SM1004TMEM4LOAD26SM100_TMEM_LOAD_16dp128b8xES16_NS17_INS18_ILi3ELi4ELi3EEES1B_NSW_INSB_IJNSC_ILi8EEESK_EEENSB_IJSK_SE_EEEEEEENSA_17SM75_U32x4_LDSM_NENSA_14SM90_TMA_STOREES2A_NSA_17SM90_U32x4_STSM_NENSA_39AutoVectorizingCopyWithAssumedAlignmentILi128EEEEEEvvEEEEvNT_6ParamsE,@"STO_CUDA_ENTRY STV_DEFAULT"
_ZN7cutlass13device_kernelINS_4conv6kernel13ConvUniversalINS1_16ConvProblemShapeILNS1_8OperatorE2ELi3EEENS1_10collective14CollectiveConvINS1_47MainloopSm100TmaUmmaWarpSpecializedImplicitGemmILS5_2ELi8ELi3ELi1ELi2EN4cute5tupleIJNSA_1CILi2EEENSC_ILi1EEESE_EEEEENSB_IJNSC_ILi64EEENSB_IJNSC_ILi128EEEEEENSB_IJNSC_ILi32EEEEEEEEENS_10tfloat32_tESN_NSA_8TiledMMAINSA_8MMA_AtomIJNSA_17SM100_MMA_TF32_SSISN_SN_fLi64ELi128ELNSA_4UMMA5MajorE1ELSS_1ELNSR_7ScaleInE0ELST_0EEEEEENSA_6LayoutINSB_IJSE_SE_SE_EEENSB_IJNSC_ILi0EEESY_SY_EEEEENSB_IJNSA_10UnderscoreES11_S11_EEEEENS7_6detail27Sm100ImplicitGemmTileTraitsINSA_13SM90_TMA_LOADENSA_14ComposedLayoutINSA_7SwizzleILi2ELi5ELi2EEENSA_18smem_ptr_flag_bitsILi32EEENSW_INSB_IJSK_NSC_ILi4EEEEEENSB_IJSE_SK_EEEEEEEvEENS15_INSA_30SM90_TMA_LOAD_IM2COL_MULTICASTES1G_vEEEENS_8epilogue10collective18CollectiveEpilogueINS1L_23Sm100TmaWarpSpecializedILi4ELi2ELi16ELb1ELb0EEEJSM_NSB_IJNSW_ISH_SE_EENSW_ISK_SE_EEEEESN_NSB_IJlNSB_IJSE_lllEEESY_EEESN_S1U_NS1L_6fusion15FusionCallbacksIS1P_NS1V_17LinearCombinationISN_fSN_fLNS_15FloatRoundStyleE2EEESM_S1S_JEEENSA_5SM1004TMEM4LOAD26SM100_TMEM_LOAD_16dp128b8xES16_NS17_INS18_ILi3ELi4ELi3EEES1B_NSW_INSB_IJNSC_ILi8EEESK_EEENSB_IJSK_SE_EEEEEEENSA_17SM75_U32x4_LDSM_NENSA_14SM90_TMA_STOREES2A_NSA_17SM90_U32x4_STSM_NENSA_39AutoVectorizingCopyWithAssumedAlignmentILi128EEEEEEvvEEEEvNT_6ParamsE:
[----:B------:R-:W1:Y:S01]  /*0000*/  LDC R1, c[0x0][0x37c] ;  /* 0x0000df00ff017b82 */ /* 0x000e620000000800 */
[----:B------:R-:W2:Y:S01]  /*0010*/  S2R R85, SR_TID.X ;  /* 0x0000000000557919 */ /* 0x000ea20000002100 */
[----:B------:R-:W3:Y:S01]  /*0020*/  LDCU.64 UR6, c[0x0][0x990] ;  /* 0x00013200ff0677ac */ /* 0x000ee20008000a00 */
[----:B-1----:R-:W-:Y:S01]  /*0030*/  VIADD R1, R1, 0xfffffff8 ;  /* 0xfffffff801017836 */ /* 0x002fe20000000000 */
[----:B------:R-:W-:Y:S02]  /*0040*/  PRMT R75, RZ, 0x7610, R75 ;  /* 0x00007610ff4b7816 */ /* 0x000fe4000000004b */
[----:B------:R-:W-:Y:S01]  /*0050*/  ELECT P6, URZ, PT ;  /* 0x0000000000ff782f */ /* 0x000fe200038c0000 */
[----:B------:R-:W1:Y:S01]  /*0060*/  LDCU.64 UR46, c[0x0][0x358] ;  /* 0x00006b00ff2e77ac */ /* 0x000e620008000a00 */
[----:B---3--:R-:W-:-:S04]  /*0070*/  UISETP.NE.U32.AND UP0, UPT, UR6, URZ, UPT ;  /* 0x000000ff0600728c */ /* 0x008fc8000bf05070 */
[----:B------:R-:W-:Y:S01]  /*0080*/  UISETP.NE.AND.EX UP0, UPT, UR7, URZ, UPT, UP0 ;  /* 0x000000ff0700728c */ /* 0x000fe2000bf05300 */
[----:B--2---:R-:W-:-:S05]  /*0090*/  SHF.R.U32.HI R86, RZ, 0x5, R85 ;  /* 0x00000005ff567819 */ /* 0x004fca0000011655 */
[----:B------:R-:W2:Y:S02]  /*00a0*/  SHFL.IDX PT, R0, R86, RZ, 0x1f ;  /* 0x00001fff56007589 */ /* 0x000ea400000e0000 */
[----:B--2---:R-:W-:Y:S01]  /*00b0*/  R2UR UR4, R0 ;  /* 0x00000000000472ca */ /* 0x004fe200000e0000 */
[----:B-1----:R-:W-:-:S14]  /*00c0*/  BRA.U UP0, `(.L_x_0) ;  /* 0x00000001002c7547 */ /* 0x002fdc000b800000 */
[----:B------:R-:W1:Y:S02]  /*00d0*/  LDCU.64 UR8, c[0x0][0x988] ;  /* 0x00013100ff0877ac */ /* 0x000e640008000a00 */
[----:B-1----:R-:W-:-:S04]  /*00e0*/  UISETP.NE.U32.AND UP0, UPT, UR8, URZ, UPT ;  /* 0x000000ff0800728c */ /* 0x002fc8000bf05070 */
[----:B------:R-:W-:-:S09]  /*00f0*/  UISETP.NE.AND.EX UP0, UPT, UR9, URZ, UPT, UP0 ;  /* 0x000000ff0900728c */ /* 0x000fd2000bf05300 */
[----:B------:R-:W-:Y:S05]  /*0100*/  BRA.U !UP0, `(.L_x_1) ;  /* 0x0000000108107547 */ /* 0x000fea000b800000 */
[----:B------:R-:W1:Y:S02]  /*0110*/  LDC.64 R2, c[0x0][0x988] ;  /* 0x00026200ff027b82 */ /* 0x000e640000000a00 */
[----:B-1----:R1:W5:Y:S01]  /*0120*/  LDG.E R35, desc[UR46][R2.64] ;  /* 0x0000002e02237981 */ /* 0x002362000c1e1900 */
[----:B------:R-:W-:Y:S01]  /*0130*/  HFMA2 R75, -RZ, RZ, 0, 5.9604644775390625e-08 ;  /* 0x00000001ff4b7431 */ /* 0x000fe200000001ff */
[----:B------:R-:W-:Y:S05]  /*0140*/  BRA `(.L_x_0) ;  /* 0x00000000000c7947 */ /* 0x000fea0003800000 */
.L_x_1:
[----:B------:R-:W1:Y:S01]  /*0150*/  LDCU UR5, c[0x0][0x980] ;  /* 0x00013000ff0577ac */ /* 0x000e620008000800 */
[----:B------:R-:W-:Y:S01]  /*0160*/  HFMA2 R75, -RZ, RZ, 0, 5.9604644775390625e-08 ;  /* 0x00000001ff4b7431 */ /* 0x000fe200000001ff */
[----:B-1----:R-:W-:Y:S02]  /*0170*/  MOV R35, UR5 ;  /* 0x0000000500237c02 */ /* 0x002fe40008000f00 */
.L_x_0:
[----:B------:R-:W2:Y:S02]  /*0180*/  LDCU.64 UR8, c[0x0][0x9b0] ;  /* 0x00013600ff0877ac */ /* 0x000ea40008000a00 */
[----:B--2---:R-:W-:-:S04]  /*0190*/  UISETP.NE.U32.AND UP0, UPT, UR8, URZ, UPT ;  /* 0x000000ff0800728c */ /* 0x004fc8000bf05070 */
[----:B------:R-:W-:-:S09]  /*01a0*/  UISETP.NE.AND.EX UP0, UPT, UR9, URZ, UPT, UP0 ;  /* 0x000000ff0900728c */ /* 0x000fd2000bf05300 */
[----:B------:R-:W-:Y:S05]  /*01b0*/  BRA.U UP0, `(.L_x_2) ;  /* 0x0000000100247547 */ /* 0x000fea000b800000 */
[----:B------:R-:W2:Y:S02]  /*01c0*/  LDCU.64 UR8, c[0x0][0x9a8] ;  /* 0x00013500ff0877ac */ /* 0x000ea40008000a00 */
[----:B--2---:R-:W-:-:S04]  /*01d0*/  UISETP.NE.U32.AND UP0, UPT, UR8, URZ, UPT ;  /* 0x000000ff0800728c */ /* 0x004fc8000bf05070 */
[----:B------:R-:W-:-:S09]  /*01e0*/  UISETP.NE.AND.EX UP0, UPT, UR9, URZ, UPT, UP0 ;  /* 0x000000ff0900728c */ /* 0x000fd2000bf05300 */
[----:B------:R-:W-:Y:S05]  /*01f0*/  BRA.U !UP0, `(.L_x_3) ;  /* 0x00000001080c7547 */ /* 0x000fea000b800000 */
[----:B-1----:R-:W1:Y:S02]  /*0200*/  LDC.64 R2, c[0x0][0x9a8] ;  /* 0x00026a00ff027b82 */ /* 0x002e640000000a00 */
[----:B-1----:R2:W5:Y:S01]  /*0210*/  LDG.E R33, desc[UR46][R2.64] ;  /* 0x0000002e02217981 */ /* 0x002562000c1e1900 */
[----:B------:R-:W-:Y:S05]  /*0220*/  BRA `(.L_x_2) ;  /* 0x0000000000087947 */ /* 0x000fea0003800000 */
.L_x_3:
[----:B------:R-:W2:Y:S02]  /*0230*/  LDCU UR5, c[0x0][0x9a0] ;  /* 0x00013400ff0577ac */ /* 0x000ea40008000800 */
[----:B--2---:R-:W-:Y:S02]  /*0240*/  MOV R33, UR5 ;  /* 0x0000000500217c02 */ /* 0x004fe40008000f00 */
.L_x_2:
[----:B------:R-:W-:Y:S01]  /*0250*/  IMAD.U32 R0, RZ, RZ, UR4 ;  /* 0x00000004ff007e24 */ /* 0x000fe2000f8e00ff */
[----:B------:R-:W-:Y:S04]  /*0260*/  BSSY.RECONVERGENT B0, `(.L_x_4) ;  /* 0x000000c000007945 */ /* 0x000fe80003800200 */
[C---:B------:R-:W-:Y:S02]  /*0270*/  ISETP.NE.OR P1, PT, R0.reuse, 0x1, !P6 ;  /* 0x000000010000780c */ /* 0x040fe40007725670 */
[----:B------:R-:W-:-:S11]  /*0280*/  ISETP.NE.OR P0, PT, R0, 0x3, !P6 ;  /* 0x000000030000780c */ /* 0x000fd60007705670 */
[----:B------:R-:W-:Y:S05]  /*0290*/  @P1 BRA `(.L_x_5) ;  /* 0x0000000000201947 */ /* 0x000fea0003800000 */
[----:B------:R-:W3:Y:S02]  /*02a0*/  LDCU.64 UR8, c[0x0][0x348] ;  /* 0x00006900ff0877ac */ /* 0x000ee40008000a00 */
[----:B---3--:R-:W-:Y:S02]  /*02b0*/  UIADD3 UR10, UP1, UPT, UR8, 0x80, URZ ;  /* 0x00000080080a7890 */ /* 0x008fe4000ff3e0ff */
[----:B------:R-:W-:Y:S02]  /*02c0*/  UIADD3 UR8, UP0, UPT, UR8, 0x180, URZ ;  /* 0x0000018008087890 */ /* 0x000fe4000ff1e0ff */
[----:B------:R-:W-:Y:S02]  /*02d0*/  UIADD3.X UR11, UPT, UPT, URZ, UR9, URZ, UP1, !UPT ;  /* 0x00000009ff0b7290 */ /* 0x000fe40008ffe4ff */
[----:B------:R-:W-:-:S07]  /*02e0*/  UIADD3.X UR9, UPT, UPT, URZ, UR9, URZ, UP0, !UPT ;  /* 0x00000009ff097290 */ /* 0x000fce00087fe4ff */
[----:B------:R3:W-:Y:S02]  /*02f0*/  UTMACCTL.PF [UR10] ;  /* 0x000000000a0079b9 */ /* 0x0007e40008040000 */
[----:B------:R3:W-:Y:S02]  /*0300*/  UTMACCTL.PF [UR8] ;  /* 0x00000000080079b9 */ /* 0x0007e40008040000 */
[----:B---3--:R-:W-:Y:S01]  /*0310*/  NOP ;  /* 0x0000000000007918 */ /* 0x008fe20000000000 */
.L_x_5:
[----:B------:R-:W-:Y:S05]  /*0320*/  BSYNC.RECONVERGENT B0 ;  /* 0x0000000000007941 */ /* 0x000fea0003800200 */
.L_x_4:
[----:B------:R-:W-:Y:S04]  /*0330*/  BSSY.RECONVERGENT B0, `(.L_x_6) ;  /* 0x000000a000007945 */ /* 0x000fe80003800200 */
        /* <DEDUP_REMOVED lines=9> */
.L_x_7:
[----:B------:R-:W-:Y:S05]  /*03d0*/  BSYNC.RECONVERGENT B0 ;  /* 0x0000000000007941 */ /* 0x000fea0003800200 */
.L_x_6:
[----:B------:R-:W3:Y:S01]  /*03e0*/  LDCU.64 UR8, c[0x0][0x988] ;  /* 0x00013100ff0877ac */ /* 0x000ee20008000a00 */
[----:B------:R-:W-:Y:S02]  /*03f0*/  UISETP.EQ.U32.AND UP1, UPT, UR6, URZ, UPT ;  /* 0x000000ff0600728c */ /* 0x000fe4000bf22070 */
[----:B------:R-:W-:Y:S02]  /*0400*/  UPLOP3.LUT UP6, UPT, UPT, UPT, UPT, 0x80, 0x8 ;  /* 0x000000000008789c */ /* 0x000fe40003fcf070 */
[----:B---3--:R-:W-:-:S04]  /*0410*/  UISETP.NE.U32.AND UP0, UPT, UR8, URZ, UPT ;  /* 0x000000ff0800728c */ /* 0x008fc8000bf05070 */
[----:B------:R-:W-:-:S04]  /*0420*/  UISETP.NE.AND.EX UP0, UPT, UR9, URZ, UPT, UP0 ;  /* 0x000000ff0900728c */ /* 0x000fc8000bf05300 */
[----:B------:R-:W-:-:S04]  /*0430*/  UISETP.EQ.OR.EX UP2, UPT, UR7, URZ, !UP0, UP1 ;  /* 0x000000ff0700728c */ /* 0x000fc8000c742710 */
[----:B------:R-:W-:-:S05]  /*0440*/  UP2UR UR50, UPR, URZ, 0x4 ;  /* 0x00000004ff327883 */ /* 0x000fca0008000000 */
[----:B------:R-:W-:Y:S07]  /*0450*/  BRA.U !UP2, `(.L_x_8) ;  /* 0x000000010a207547 */ /* 0x000fee000b800000 */
[----:B------:R-:W-:Y:S01]  /*0460*/  UISETP.NE.U32.AND UP2, UPT, UR6, URZ, UPT ;  /* 0x000000ff0600728c */ /* 0x000fe2000bf45070 */
[----:B-----5:R-:W-:Y:S01]  /*0470*/  FSETP.NEU.AND P0, PT, R35, RZ, PT ;  /* 0x000000ff2300720b */ /* 0x020fe20003f0d000 */
[----:B------:R-:W-:Y:S02]  /*0480*/  USEL UR5, URZ, 0xffffffff, UP0 ;  /* 0xffffffffff057887 */ /* 0x000fe40008000000 */
[----:B------:R-:W-:-:S10]  /*0490*/  UISETP.NE.AND.EX UP2, UPT, UR7, URZ, UPT, UP2 ;  /* 0x000000ff0700728c */ /* 0x000fd4000bf45320 */
[----:B------:R-:W-:Y:S01]  /*04a0*/  VOTEU.ANY UP1, P0 ;  /* 0x0000000000ff7886 */ /* 0x000fe20000020100 */
[----:B------:R-:W-:-:S04]  /*04b0*/  @!UP2 USEL UR5, URZ, 0xffffffff, UP1 ;  /* 0xffffffffff05a887 */ /* 0x000fc80008800000 */
[----:B------:R-:W-:-:S04]  /*04c0*/  ULOP3.LUT UR5, UR5, 0x1, URZ, 0xc0, !UPT ;  /* 0x0000000105057892 */ /* 0x000fc8000f8ec0ff */
[----:B------:R-:W-:-:S11]  /*04d0*/  UISETP.NE.U32.AND UP6, UPT, UR5, 0x1, UPT ;  /* 0x000000010500788c */ /* 0x000fd6000bfc5070 */
.L_x_8:
[----:B-12---:R-:W1:Y:S02]  /*04e0*/  SHFL.IDX PT, R2, R86, RZ, 0x1f ;  /* 0x00001fff56027589 */ /* 0x006e6400000e0000 */
[----:B-1----:R-:W-:-:S13]  /*04f0*/  ISETP.NE.AND P0, PT, R2, RZ, PT ;  /* 0x000000ff0200720c */ /* 0x002fda0003f05270 */
[----:B------:R-:W-:Y:S05]  /*0500*/  @P0 BRA `(.L_x_9) ;  /* 0x0000000000840947 */ /* 0x000fea0003800000 */
[----:B------:R-:W-:Y:S01]  /*0510*/  ELECT P0, URZ, PT ;  /* 0x0000000000ff782f */ /* 0x000fe20003800000 */
[----:B------:R-:W-:-:S12]  /*0520*/  BSSY.RECONVERGENT B0, `(.L_x_9) ;  /* 0x000001f000007945 */ /* 0x000fd80003800200 */
[----:B------:R-:W-:Y:S05]  /*0530*/  @!P0 BRA `(.L_x_10) ;  /* 0x0000000000748947 */ /* 0x000fea0003800000 */
[----:B------:R-:W1:Y:S01]  /*0540*/  S2UR UR7, SR_CgaCtaId ;  /* 0x00000000000779c3 */ /* 0x000e620000008800 */
[----:B------:R-:W-:Y:S01]  /*0550*/  UMOV UR8, 0x400 ;  /* 0x0000040000087882 */ /* 0x000fe20000000000 */
[----:B------:R-:W-:Y:S01]  /*0560*/  UMOV UR6, 0x1 ;  /* 0x0000000100067882 */ /* 0x000fe20000000000 */
[----:B------:R-:W-:Y:S02]  /*0570*/  UMOV UR5, 0x2 ;  /* 0x0000000200057882 */ /* 0x000fe40000000000 */
[----:B------:R-:W-:-:S04]  /*0580*/  UIADD3 UR10, UPT, UPT, -UR5, 0x100000, URZ ;  /* 0x00100000050a7890 */ /* 0x000fc8000fffe1ff */
[----:B------:R-:W-:Y:S02]  /*0590*/  USHF.L.U32 UR11, UR10, 0xb, URZ ;  /* 0x0000000b0a0b7899 */ /* 0x000fe400080006ff */
[----:B------:R-:W-:Y:S02]  /*05a0*/  USHF.L.U32 UR10, UR10, 0x1, URZ ;  /* 0x000000010a0a7899 */ /* 0x000fe400080006ff */
[----:B-1----:R-:W-:Y:S02]  /*05b0*/  ULEA UR7, UR7, UR8, 0x18 ;  /* 0x0000000807077291 */ /* 0x002fe4000f8ec0ff */
[----:B------:R-:W-:-:S04]  /*05c0*/  UIADD3 UR8, UPT, UPT, -UR6, 0x100000, URZ ;  /* 0x0010000006087890 */ /* 0x000fc8000fffe1ff */
[----:B------:R-:W-:Y:S02]  /*05d0*/  USHF.L.U32 UR9, UR8, 0xb, URZ ;  /* 0x0000000b08097899 */ /* 0x000fe400080006ff */
[----:B------:R-:W-:Y:S01]  /*05e0*/  USHF.L.U32 UR8, UR8, 0x1, URZ ;  /* 0x0000000108087899 */ /* 0x000fe200080006ff */
[----:B------:R-:W1:Y:S11]  /*05f0*/  FENCE.VIEW.ASYNC.S ;  /* 0x00000000000073c6 */ /* 0x000e760000000000 */
[----:B-1----:R1:W2:Y:S01]  /*0600*/  SYNCS.EXCH.64 URZ, [UR7], UR8 ;  /* 0x0000000807ff75b2 */ /* 0x0022a20008000100 */
[----:B------:R1:W3:Y:S01]  /*0610*/  SYNCS.EXCH.64 URZ, [UR7+0x40], UR10 ;  /* 0x0000400a07ff75b2 */ /* 0x0002e20008000100 */
[----:B------:R1:W4:Y:S01]  /*0620*/  SYNCS.EXCH.64 URZ, [UR7+0x8], UR8 ;  /* 0x0000080807ff75b2 */ /* 0x0003220008000100 */
[----:B------:R1:W1:Y:S01]  /*0630*/  SYNCS.EXCH.64 URZ, [UR7+0x48], UR10 ;  /* 0x0000480a07ff75b2 */ /* 0x0002620008000100 */
        /* <DEDUP_REMOVED lines=12> */
[----:B------:R-:W-:Y:S01]  /*0700*/  NOP ;  /* 0x0000000000007918 */ /* 0x000fe20000000000 */
.L_x_10:
[----:B-1----:R-:W-:Y:S05]  /*0710*/  BSYNC.RECONVERGENT B0 ;  /* 0x0000000000007941 */ /* 0x002fea0003800200 */
.L_x_9:
[----:B------:R-:W1:Y:S01]  /*0720*/  SHFL.IDX PT, R2, R86, RZ, 0x1f ;  /* 0x00001fff56027589 */ /* 0x000e6200000e0000 */
[----:B------:R-:W-:Y:S01]  /*0730*/  NOP ;  /* 0x0000000000007918 */ /* 0x000fe20000000000 */
[----:B-1----:R-:W-:-:S13]  /*0740*/  ISETP.NE.AND P0, PT, R2, 0x1, PT ;  /* 0x000000010200780c */ /* 0x002fda0003f05270 */
[----:B------:R-:W-:Y:S05]  /*0750*/  @P0 BRA `(.L_x_11) ;  /* 0x0000000000580947 */ /* 0x000fea0003800000 */
[----:B------:R-:W1:Y:S01]  /*0760*/  S2UR UR7, SR_CgaCtaId ;  /* 0x00000000000779c3 */ /* 0x000e620000008800 */
[----:B------:R-:W-:Y:S01]  /*0770*/  UMOV UR8, 0x400 ;  /* 0x0000040000087882 */ /* 0x000fe20000000000 */
[----:B------:R-:W-:Y:S01]  /*0780*/  UMOV UR6, 0x20 ;  /* 0x0000002000067882 */ /* 0x000fe20000000000 */
[----:B------:R-:W-:Y:S01]  /*0790*/  UMOV UR5, 0x80 ;  /* 0x0000008000057882 */ /* 0x000fe20000000000 */
[----:B------:R-:W-:Y:S01]  /*07a0*/  ELECT P0, URZ, PT ;  /* 0x0000000000ff782f */ /* 0x000fe20003800000 */
        /* <DEDUP_REMOVED lines=8> */
[----:B-1----:R1:W1:Y:S01]  /*0830*/  SYNCS.EXCH.64 URZ, [UR7+0x80], UR8 ;  /* 0x0000800807ff75b2 */ /* 0x0022620008000100 */
        /* <DEDUP_REMOVED lines=8> */
.L_x_11:
[----:B------:R-:W2:Y:S01]  /*08c0*/  SHFL.IDX PT, R2, R86, RZ, 0x1f ;  /* 0x00001fff56027589 */ /* 0x000ea200000e0000 */
[----:B------:R-:W-:Y:S01]  /*08d0*/  NOP ;  /* 0x0000000000007918 */ /* 0x000fe20000000000 */
[----:B--2---:R-:W-:-:S13]  /*08e0*/  ISETP.NE.AND P0, PT, R2, 0x3, PT ;  /* 0x000000030200780c */ /* 0x004fda0003f05270 */
[----:B------:R-:W-:Y:S05]  /*08f0*/  @P0 BRA `(.L_x_12) ;  /* 0x0000000000300947 */ /* 0x000fea0003800000 */
[----:B------:R-:W2:Y:S01]  /*0900*/  S2UR UR6, SR_CgaCtaId ;  /* 0x00000000000679c3 */ /* 0x000ea20000008800 */
[----:B-1----:R-:W-:Y:S01]  /*0910*/  UMOV UR7, 0x400 ;  /* 0x0000040000077882 */ /* 0x002fe20000000000 */
[----:B------:R-:W-:Y:S01]  /*0920*/  UMOV UR5, 0x20 ;  /* 0x0000002000057882 */ /* 0x000fe20000000000 */
[----:B------:R-:W-:Y:S01]  /*0930*/  ELECT P0, URZ, PT ;  /* 0x0000000000ff782f */ /* 0x000fe20003800000 */
[----:B------:R-:W-:-:S04]  /*0940*/  UIADD3 UR8, UPT, UPT, -UR5, 0x100000, URZ ;  /* 0x0010000005087890 */ /* 0x000fc8000fffe1ff */
[----:B------:R-:W-:Y:S02]  /*0950*/  USHF.L.U32 UR9, UR8, 0xb, URZ ;  /* 0x0000000b08097899 */ /* 0x000fe400080006ff */
[----:B------:R-:W-:Y:S02]  /*0960*/  USHF.L.U32 UR8, UR8, 0x1, URZ ;  /* 0x0000000108087899 */ /* 0x000fe400080006ff */
[----:B--2---:R-:W-:Y:S01]  /*0970*/  ULEA UR6, UR6, UR7, 0x18 ;  /* 0x0000000706067291 */ /* 0x004fe2000f8ec0ff */
[----:B------:R-:W1:Y:S11]  /*0980*/  FENCE.VIEW.ASYNC.S ;  /* 0x00000000000073c6 */ /* 0x000e760000000000 */
[----:B-1----:R2:W1:Y:S01]  /*0990*/  SYNCS.EXCH.64 URZ, [UR6+0xc0], UR8 ;  /* 0x0000c00806ff75b2 */ /* 0x0024620008000100 */
[----:B------:R2:W1:Y:S02]  /*09a0*/  SYNCS.EXCH.64 URZ, [UR6+0xc8], UR8 ;  /* 0x0000c80806ff75b2 */ /* 0x0004640008000100 */
[----:B--2---:R-:W-:Y:S01]  /*09b0*/  NOP ;  /* 0x0000000000007918 */ /* 0x004fe20000000000 */
.L_x_12:
[----:B------:R-:W2:Y:S01]  /*09c0*/  SHFL.IDX PT, R2, R86, RZ, 0x1f ;  /* 0x00001fff56027589 */ /* 0x000ea200000e0000 */
[----:B------:R-:W-:Y:S01]  /*09d0*/  NOP ;  /* 0x0000000000007918 */ /* 0x000fe20000000000 */
[----:B--2---:R-:W-:-:S13]  /*09e0*/  ISETP.NE.AND P0, PT, R2, 0x4, PT ;  /* 0x000000040200780c */ /* 0x004fda0003f05270 */
[----:B------:R-:W-:Y:S05]  /*09f0*/  @P0 BRA `(.L_x_13) ;  /* 0x0000000000440947 */ /* 0x000fea0003800000 */
[----:B------:R-:W2:Y:S01]  /*0a00*/  S2UR UR6, SR_CgaCtaId ;  /* 0x00000000000679c3 */ /* 0x000ea20000008800 */
[----:B-1----:R-:W-:Y:S01]  /*0a10*/  UMOV UR8, 0x1e0 ;  /* 0x000001e000087882 */ /* 0x002fe20000000000 */
[----:B------:R-:W-:Y:S01]  /*0a20*/  UMOV UR7, 0x400 ;  /* 0x0000040000077882 */ /* 0x000fe20000000000 */
[----:B------:R-:W-:Y:S01]  /*0a30*/  USEL UR8, UR8, 0x1a0, UP6 ;  /* 0x000001a008087887 */ /* 0x000fe2000b000000 */
[----:B------:R-:W-:Y:S01]  /*0a40*/  UMOV UR5, 0x1 ;  /* 0x0000000100057882 */ /* 0x000fe20000000000 */
[----:B------:R-:W-:Y:S01]  /*0a50*/  ELECT P0, URZ, PT ;  /* 0x0000000000ff782f */ /* 0x000fe20003800000 */
[----:B------:R-:W-:-:S04]  /*0a60*/  UIADD3 UR10, UPT, UPT, -UR5, 0x100000, URZ ;  /* 0x00100000050a7890 */ /* 0x000fc8000fffe1ff */
[----:B------:R-:W-:Y:S02]  /*0a70*/  USHF.L.U32 UR11, UR10, 0xb, URZ ;  /* 0x0000000b0a0b7899 */ /* 0x000fe400080006ff */
[----:B------:R-:W-:Y:S02]  /*0a80*/  USHF.L.U32 UR10, UR10, 0x1, URZ ;  /* 0x000000010a0a7899 */ /* 0x000fe400080006ff */
        /* <DEDUP_REMOVED lines=8> */
.L_x_13:
[----:B------:R-:W2:Y:S01]  /*0b10*/  SHFL.IDX PT, R2, R86, RZ, 0x1f ;  /* 0x00001fff56027589 */ /* 0x000ea200000e0000 */
[----:B------:R-:W1:Y:S01]  /*0b20*/  S2UR UR49, SR_CgaCtaId ;  /* 0x00000000003179c3 */ /* 0x000e620000008800 */
[----:B------:R-:W-:Y:S01]  /*0b30*/  NOP ;  /* 0x0000000000007918 */ /* 0x000fe20000000000 */
[----:B--2---:R-:W-:-:S13]  /*0b40*/  ISETP.NE.AND P0, PT, R2, 0x5, PT ;  /* 0x000000050200780c */ /* 0x004fda0003f05270 */
[----:B-1----:R-:W-:Y:S05]  /*0b50*/  @P0 BRA `(.L_x_14) ;  /* 0x0000000000440947 */ /* 0x002fea0003800000 */
[----:B------:R-:W-:Y:S01]  /*0b60*/  UMOV UR7, 0x400 ;  /* 0x0000040000077882 */ /* 0x000fe20000000000 */
[----:B------:R-:W-:Y:S01]  /*0b70*/  UMOV UR6, 0x1 ;  /* 0x0000000100067882 */ /* 0x000fe20000000000 */
[----:B------:R-:W-:Y:S01]  /*0b80*/  UMOV UR5, 0x80 ;  /* 0x0000008000057882 */ /* 0x000fe20000000000 */
[----:B------:R-:W-:Y:S02]  /*0b90*/  ULEA UR7, UR49, UR7, 0x18 ;  /* 0x0000000731077291 */ /* 0x000fe4000f8ec0ff */
[----:B------:R-:W-:-:S04]  /*0ba0*/  UIADD3 UR8, UPT, UPT, -UR6, 0x100000, URZ ;  /* 0x0010000006087890 */ /* 0x000fc8000fffe1ff */
[----:B------:R-:W-:Y:S02]  /*0bb0*/  USHF.L.U32 UR9, UR8, 0xb, URZ ;  /* 0x0000000b08097899 */ /* 0x000fe400080006ff */
[----:B------:R-:W-:Y:S02]  /*0bc0*/  USHF.L.U32 UR8, UR8, 0x1, URZ ;  /* 0x0000000108087899 */ /* 0x000fe400080006ff */
[----:B------:R-:W-:-:S04]  /*0bd0*/  UIADD3 UR10, UPT, UPT, -UR5, 0x100000, URZ ;  /* 0x00100000050a7890 */ /* 0x000fc8000fffe1ff */
[----:B------:R-:W-:Y:S02]  /*0be0*/  USHF.L.U32 UR11, UR10, 0xb, URZ ;  /* 0x0000000b0a0b7899 */ /* 0x000fe400080006ff */
[----:B------:R-:W-:Y:S01]  /*0bf0*/  USHF.L.U32 UR10, UR10, 0x1, URZ ;  /* 0x000000010a0a7899 */ /* 0x000fe200080006ff */
[----:B------:R-:W-:Y:S01]  /*0c00*/  ELECT P0, URZ, PT ;  /* 0x0000000000ff782f */ /* 0x000fe20003800000 */
[----:B------:R-:W1:Y:S02]  /*0c10*/  FENCE.VIEW.ASYNC.S ;  /* 0x00000000000073c6 */ /* 0x000e640000000000 */
[----:B-1----:R1:W2:Y:S08]  /*0c20*/  SYNCS.EXCH.64 URZ, [UR7+0xe0], UR8 ;  /* 0x0000e00807ff75b2 */ /* 0x0022b00008000100 */
[----:B------:R1:W1:Y:S01]  /*0c30*/  SYNCS.EXCH.64 URZ, [UR7+0xf0], UR10 ;  /* 0x0000f00a07ff75b2 */ /* 0x0002620008000100 */
[----:B------:R1:W1:Y:S01]  /*0c40*/  SYNCS.EXCH.64 URZ, [UR7+0xe8], UR8 ;  /* 0x0000e80807ff75b2 */ /* 0x0002620008000100 */
[----:B------:R1:W1:Y:S01]  /*0c50*/  SYNCS.EXCH.64 URZ, [UR7+0xf8], UR10 ;  /* 0x0000f80a07ff75b2 */ /* 0x0002620008000100 */
[----:B------:R-:W-:Y:S01]  /*0c60*/  NOP ;  /* 0x0000000000007918 */ /* 0x000fe20000000000 */
.L_x_14:
[----:B------:R-:W3:Y:S01]  /*0c70*/  LDCU UR5, c[0x0][0x36c] ;  /* 0x00006d80ff0577ac */ /* 0x000ee20008000800 */
[----:B------:R-:W-:Y:S01]  /*0c80*/  ISETP.NE.OR P6, PT, R0, 0x2, !P6 ;  /* 0x000000020000780c */ /* 0x000fe200077c5670 */
[----:B------:R-:W-:Y:S01]  /*0c90*/  NOP ;  /* 0x0000000000007918 */ /* 0x000fe20000000000 */
[----:B------:R-:W-:Y:S01]  /*0ca0*/  LOP3.LUT R8, R85, 0x1f, RZ, 0xc0, !PT ;  /* 0x0000001f55087812 */ /* 0x000fe200078ec0ff */
[----:B------:R-:W-:Y:S02]  /*0cb0*/  UISETP.NE.AND UP5, UPT, UR4, 0x2, UPT ;  /* 0x000000020400788c */ /* 0x000fe4000bfa5270 */
[----:B------:R-:W-:Y:S02]  /*0cc0*/  UISETP.NE.AND UP4, UPT, UR4, URZ, UPT ;  /* 0x000000ff0400728c */ /* 0x000fe4000bf85270 */
[----:B---3--:R-:W-:-:S09]  /*0cd0*/  UISETP.EQ.U32.AND UP1, UPT, UR5, 0x1, UPT ;  /* 0x000000010500788c */ /* 0x008fd2000bf22070 */
[----:B------:R-:W-:Y:S05]  /*0ce0*/  BRA.U !UP1, `(.L_x_15) ;  /* 0x0000000109087547 */ /* 0x000fea000b800000 */
[----:B-12-4-:R-:W-:Y:S01]  /*0cf0*/  UCGABAR_ARV ;  /* 0x00000000000079c7 */ /* 0x016fe20008000000 */
[----:B------:R-:W-:Y:S05]  /*0d00*/  BRA `(.L_x_16) ;  /* 0x0000000000047947 */ /* 0x000fea0003800000 */
.L_x_15:
[----:B-12-4-:R-:W-:Y:S01]  /*0d10*/  NOP ;  /* 0x0000000000007918 */ /* 0x016fe20000000000 */
.L_x_16:
[----:B------:R-:W1:Y:S01]  /*0d20*/  S2R R19, SR_CTAID.Y ;  /* 0x0000000000137919 */ /* 0x000e620000002600 */
[----:B------:R-:W2:Y:S01]  /*0d30*/  S2UR UR6, SR_CTAID.X ;  /* 0x00000000000679c3 */ /* 0x000ea20000002500 */
[----:B------:R-:W-:-:S05]  /*0d40*/  CS2R.32 R74, SR_CgaSize ;  /* 0x00000000004a7805 */ /* 0x000fca0000008a00 */
[----:B------:R-:W-:-:S05]  /*0d50*/  IMAD R74, R74, -0xa0, RZ ;  /* 0xffffff604a4a7824 */ /* 0x000fca00078e02ff */
[----:B------:R-:W-:-:S14]  /*0d60*/  R2UR UR7, R74 ;  /* 0x000000004a0772ca */ /* 0x000fdc00000e0000 */
[----:B------:R-:W3:Y:S01]  /*0d70*/  LDCU UR7, c[0x0][UR7+0x2b0] ;  /* 0x00005600070777ac */ /* 0x000ee20008000800 */
[----:B------:R-:W-:-:S05]  /*0d80*/  CS2R.32 R74, SR_CgaSize ;  /* 0x00000000004a7805 */ /* 0x000fca0000008a00 */
[----:B------:R-:W-:-:S05]  /*0d90*/  IMAD R74, R74, -0xa0, RZ ;  /* 0xffffff604a4a7824 */ /* 0x000fca00078e02ff */
[----:B------:R-:W-:-:S14]  /*0da0*/  R2UR UR5, R74 ;  /* 0x000000004a0572ca */ /* 0x000fdc00000e0000 */
[----:B------:R-:W4:Y:S01]  /*0db0*/  LDCU UR5, c[0x0][UR5+0x2b4] ;  /* 0x00005680050577ac */ /* 0x000f220008000800 */
[----:B------:R-:W-:-:S05]  /*0dc0*/  CS2R.32 R51, SR_CgaSize ;  /* 0x0000000000337805 */ /* 0x000fca0000008a00 */
[----:B------:R-:W-:-:S06]  /*0dd0*/  IMAD R51, R51, -0xa0, RZ ;  /* 0xffffff6033337824 */ /* 0x000fcc00078e02ff */
[----:B------:R-:W4:Y:S01]  /*0de0*/  LDC R51, c[0x0][R51+0x2a4] ;  /* 0x0000a90033337b82 */ /* 0x000f220000000800 */
[----:B------:R-:W-:Y:S02]  /*0df0*/  USHF.L.U32 UR51, UR49, 0x9, URZ ;  /* 0x0000000931337899 */ /* 0x000fe400080006ff */
[----:B------:R-:W-:Y:S02]  /*0e00*/  USHF.L.U32 UR23, UR49, 0x4, URZ ;  /* 0x0000000431177899 */ /* 0x000fe400080006ff */
[----:B------:R-:W-:Y:S02]  /*0e10*/  ULOP3.LUT UR51, UR51, 0x200, URZ, 0xc0, !UPT ;  /* 0x0000020033337892 */ /* 0x000fe4000f8ec0ff */
[----:B------:R-:W-:Y:S01]  /*0e20*/  ULOP3.LUT UR23, UR23, 0x10, URZ, 0xc0, !UPT ;  /* 0x0000001017177892 */ /* 0x000fe2000f8ec0ff */
[----:B------:R-:W4:Y:S01]  /*0e30*/  LDC R11, c[0x0][0xc24] ;  /* 0x00030900ff0b7b82 */ /* 0x000f220000000800 */
[----:B------:R-:W-:Y:S01]  /*0e40*/  UISETP.NE.AND UP2, UPT, UR4, 0x2, UPT ;  /* 0x000000020400788c */ /* 0x000fe2000bf45270 */
[----:B--2---:R-:W-:-:S02]  /*0e50*/  I2FP.F32.U32 R74, UR6 ;  /* 0x00000006004a7c45 */ /* 0x004fc40008201000 */
[----:B------:R-:W-:-:S05]  /*0e60*/  CS2R.32 R3, SR_CgaSize ;  /* 0x0000000000037805 */ /* 0x000fca0000008a00 */
[----:B------:R-:W-:-:S06]  /*0e70*/  IMAD R3, R3, -0xa0, RZ ;  /* 0xffffff6003037824 */ /* 0x000fcc00078e02ff */
[----:B------:R-:W2:Y:S01]  /*0e80*/  LDC R3, c[0x0][R3+0x2a0] ;  /* 0x0000a80003037b82 */ /* 0x000ea20000000800 */
[----:B------:R-:W-:Y:S01]  /*0e90*/  MOV R21, UR6 ;  /* 0x0000000600157c02 */ /* 0x000fe20008000f00 */
[----:B---3--:R-:W-:Y:S01]  /*0ea0*/  FMUL R74, R74, UR7 ;  /* 0x000000074a4a7c20 */ /* 0x008fe20008400000 */
[----:B-1----:R-:W-:-:S05]  /*0eb0*/  I2FP.F32.U32 R2, R19 ;  /* 0x0000001300027245 */ /* 0x002fca0000201000 */
[----:B------:R-:W1:Y:S01]  /*0ec0*/  S2UR UR48, SR_CTAID.Z ;  /* 0x00000000003079c3 */ /* 0x000e620000002700 */
[----:B------:R-:W3:Y:S01]  /*0ed0*/  F2I.U32.TRUNC.NTZ R74, R74 ;  /* 0x0000004a004a7305 */ /* 0x000ee2000020f000 */
[----:B----4-:R-:W-:Y:S01]  /*0ee0*/  FMUL R2, R2, UR5 ;  /* 0x0000000502027c20 */ /* 0x010fe20008400000 */
[----:B------:R-:W4:Y:S01]  /*0ef0*/  LDCU UR5, c[0x0][0xc30] ;  /* 0x00018600ff0577ac */ /* 0x000f220008000800 */
[----:B------:R-:W-:-:S04]  /*0f00*/  ISETP.GE.AND P0, PT, R11, 0x1, PT ;  /* 0x000000010b00780c */ /* 0x000fc80003f06270 */
[----:B------:R-:W1:Y:S01]  /*0f10*/  LDC R26, c[0x0][0xc24] ;  /* 0x00030900ff1a7b82 */ /* 0x000e620000000800 */
[----:B------:R-:W4:Y:S01]  /*0f20*/  F2I.U32.TRUNC.NTZ R0, R2 ;  /* 0x0000000200007305 */ /* 0x000f22000020f000 */
[----:B---3--:R-:W-:-:S05]  /*0f30*/  IADD3 R74, PT, PT, -R74, RZ, RZ ;  /* 0x000000ff4a4a7210 */ /* 0x008fca0007ffe1ff */
[----:B--2---:R-:W-:Y:S01]  /*0f40*/  IMAD R74, R3, R74, UR6 ;  /* 0x00000006034a7e24 */ /* 0x004fe2000f8e024a */
[----:B----4-:R-:W-:-:S05]  /*0f50*/  IADD3 R0, PT, PT, -R0, RZ, RZ ;  /* 0x000000ff00007210 */ /* 0x010fca0007ffe1ff */
[----:B------:R-:W-:Y:S01]  /*0f60*/  IMAD R51, R51, R0, R19 ;  /* 0x0000000033337224 */ /* 0x000fe200078e0213 */
[----:B------:R-:W-:Y:S01]  /*0f70*/  PRMT R0, RZ, 0x7610, R0 ;  /* 0x00007610ff007816 */ /* 0x000fe20000000000 */
[----:B------:R-:W-:Y:S06]  /*0f80*/  BRA.U UP4, `(.L_x_17) ;  /* 0x0000000104207547 */ /* 0x000fec000b800000 */
[C---:B------:R-:W-:Y:S02]  /*0f90*/  ISETP.NE.AND P3, PT, R51.reuse, RZ, PT ;  /* 0x000000ff3300720c */ /* 0x040fe40003f65270 */
[----:B------:R-:W-:Y:S02]  /*0fa0*/  ISETP.NE.AND P1, PT, R51, RZ, PT ;  /* 0x000000ff3300720c */ /* 0x000fe40003f25270 */
[C---:B------:R-:W-:Y:S02]  /*0fb0*/  ISETP.NE.AND P2, PT, R74.reuse, 0x1, PT ;  /* 0x000000014a00780c */ /* 0x040fe40003f45270 */
[----:B------:R-:W-:Y:S02]  /*0fc0*/  SEL R0, RZ, 0x2, P3 ;  /* 0x00000002ff007807 */ /* 0x000fe40001800000 */
[----:B------:R-:W-:Y:S02]  /*0fd0*/  ISETP.EQ.OR P1, PT, R74, RZ, !P1 ;  /* 0x000000ff4a00720c */ /* 0x000fe40004f22670 */
[----:B------:R-:W-:-:S02]  /*0fe0*/  SEL R0, R0, 0x2, P2 ;  /* 0x0000000200007807 */ /* 0x000fc40001000000 */
[----:B------:R-:W-:-:S05]  /*0ff0*/  SEL R3, RZ, 0x1, !P1 ;  /* 0x00000001ff037807 */ /* 0x000fca0004800000 */
[----:B------:R-:W-:Y:S02]  /*1000*/  IMAD.IADD R0, R3, 0x1, R0 ;  /* 0x0000000103007824 */ /* 0x000fe400078e0200 */
.L_x_17:
[----:B------:R-:W-:Y:S05]  /*1010*/  @!P0 BRA `(.L_x_18) ;  /* 0x0000000000b88947 */ /* 0x000fea0003800000 */
[----:B------:R-:W2:Y:S01]  /*1020*/  LDC.64 R4, c[0x0][0xc18] ;  /* 0x00030600ff047b82 */ /* 0x000ea20000000a00 */
[----:B------:R-:W-:-:S07]  /*1030*/  ISETP.NE.AND P0, PT, R11, 0x1, PT ;  /* 0x000000010b00780c */ /* 0x000fce0003f05270 */
[----:B------:R-:W3:Y:S08]  /*1040*/  LDC R10, c[0x0][0xc0c] ;  /* 0x00030300ff0a7b82 */ /* 0x000ef00000000800 */
[----:B------:R-:W4:Y:S08]  /*1050*/  LDC R13, c[0x0][0x370] ;  /* 0x0000dc00ff0d7b82 */ /* 0x000f300000000800 */
[----:B------:R-:W1:Y:S01]  /*1060*/  LDC R12, c[0x0][0x374] ;  /* 0x0000dd00ff0c7b82 */ /* 0x000e620000000800 */
[----:B--2---:R-:W-:-:S07]  /*1070*/  ISETP.NE.AND P1, PT, R4, 0x1, PT ;  /* 0x000000010400780c */ /* 0x004fce0003f25270 */
[----:B------:R-:W4:Y:S01]  /*1080*/  LDC.64 R6, c[0x0][0xc10] ;  /* 0x00030400ff067b82 */ /* 0x000f220000000a00 */
[----:B---3--:R-:W-:-:S07]  /*1090*/  ISETP.NE.AND P2, PT, R10, 0x1, PT ;  /* 0x000000010a00780c */ /* 0x008fce0003f45270 */
[----:B------:R-:W2:Y:S08]  /*10a0*/  LDC R9, c[0x0][0xc20] ;  /* 0x00030800ff097b82 */ /* 0x000eb00000000800 */
[----:B------:R-:W3:Y:S01]  /*10b0*/  LDC.64 R2, c[0x0][0xc28] ;  /* 0x00030a00ff027b82 */ /* 0x000ee20000000a00 */
[----:B-1----:R-:W-:-:S04]  /*10c0*/  IMAD.HI.U32 R14, R12, R5, RZ ;  /* 0x000000050c0e7227 */ /* 0x002fc800078e00ff */
[----:B----4-:R-:W-:-:S04]  /*10d0*/  IMAD.HI.U32 R16, R13, R6, RZ ;  /* 0x000000060d107227 */ /* 0x010fc800078e00ff */
[----:B------:R-:W-:Y:S01]  /*10e0*/  IMAD.HI.U32 R18, R21, R6, RZ ;  /* 0x0000000615127227 */ /* 0x000fe200078e00ff */
[----:B------:R-:W-:Y:S02]  /*10f0*/  @P2 SHF.R.U32.HI R13, RZ, R7, R16 ;  /* 0x00000007ff0d2219 */ /* 0x000fe40000011610 */
[----:B--2---:R-:W-:Y:S01]  /*1100*/  @P1 SHF.R.U32.HI R12, RZ, R9, R14 ;  /* 0x00000009ff0c1219 */ /* 0x004fe2000001160e */
[----:B------:R-:W-:Y:S01]  /*1110*/  IMAD.HI.U32 R16, R19, R5, RZ ;  /* 0x0000000513107227 */ /* 0x000fe200078e00ff */
[----:B------:R-:W-:-:S04]  /*1120*/  SHF.R.U32.HI R18, RZ, R7, R18 ;  /* 0x00000007ff127219 */ /* 0x000fc80000011612 */
[----:B------:R-:W-:Y:S01]  /*1130*/  SHF.R.U32.HI R16, RZ, R9, R16 ;  /* 0x00000009ff107219 */ /* 0x000fe20000011610 */
[----:B---3--:R-:W-:Y:S01]  /*1140*/  IMAD.HI.U32 R14, R12, R2, RZ ;  /* 0x000000020c0e7227 */ /* 0x008fe200078e00ff */
[----:B------:R-:W-:Y:S02]  /*1150*/  SEL R7, R21, R18, !P2 ;  /* 0x0000001215077207 */ /* 0x000fe40005000000 */
[----:B------:R-:W-:Y:S01]  /*1160*/  SEL R5, R19, R16, !P1 ;  /* 0x0000001013057207 */ /* 0x000fe20004800000 */
[----:B------:R-:W-:Y:S01]  /*1170*/  IMAD.HI.U32 R6, R13, R2, RZ ;  /* 0x000000020d067227 */ /* 0x000fe200078e00ff */
[-C--:B------:R-:W-:Y:S02]  /*1180*/  @P0 SHF.R.U32.HI R12, RZ, R3.reuse, R14 ;  /* 0x00000003ff0c0219 */ /* 0x080fe4000001160e */
[----:B------:R-:W-:Y:S02]  /*1190*/  IADD3 R9, PT, PT, -R5, RZ, RZ ;  /* 0x000000ff05097210 */ /* 0x000fe40007ffe1ff */
[----:B------:R-:W-:Y:S01]  /*11a0*/  @P0 SHF.R.U32.HI R13, RZ, R3, R6 ;  /* 0x00000003ff0d0219 */ /* 0x000fe20000011606 */
[----:B------:R-:W-:-:S02]  /*11b0*/  IMAD R12, R12, R11, RZ ;  /* 0x0000000b0c0c7224 */ /* 0x000fc400078e02ff */
[----:B------:R-:W-:Y:S02]  /*11c0*/  IMAD R9, R4, R9, R19 ;  /* 0x0000000904097224 */ /* 0x000fe400078e0213 */
[----:B------:R-:W-:Y:S01]  /*11d0*/  IMAD R6, R13, R11, RZ ;  /* 0x0000000b0d067224 */ /* 0x000fe200078e02ff */
[----:B------:R-:W-:-:S04]  /*11e0*/  ISETP.GE.AND P1, PT, R5, R12, PT ;  /* 0x0000000c0500720c */ /* 0x000fc80003f26270 */
[----:B------:R-:W-:Y:S01]  /*11f0*/  ISETP.GE.OR P1, PT, R7, R6, P1 ;  /* 0x000000060700720c */ /* 0x000fe20000f26670 */
[----:B------:R-:W-:-:S05]  /*1200*/  IMAD.HI.U32 R6, R5, R2, RZ ;  /* 0x0000000205067227 */ /* 0x000fca00078e00ff */
[----:B------:R-:W-:-:S04]  /*1210*/  SHF.R.U32.HI R6, RZ, R3, R6 ;  /* 0x00000003ff067219 */ /* 0x000fc80000011606 */
[----:B------:R-:W-:-:S03]  /*1220*/  SEL R6, R5, R6, !P0 ;  /* 0x0000000605067207 */ /* 0x000fc60004000000 */
[----:B------:R-:W-:Y:S01]  /*1230*/  @!P1 IMAD.HI.U32 R12, R7, R2, RZ ;  /* 0x00000002070c9227 */ /* 0x000fe200078e00ff */
[----:B------:R-:W-:-:S04]  /*1240*/  IADD3 R2, PT, PT, -R6, RZ, RZ ;  /* 0x000000ff06027210 */ /* 0x000fc80007ffe1ff */
[----:B------:R-:W-:Y:S01]  /*1250*/  @!P1 SHF.R.U32.HI R12, RZ, R3, R12 ;  /* 0x00000003ff0c9219 */ /* 0x000fe2000001160c */
[----:B------:R-:W-:-:S03]  /*1260*/  IMAD R2, R11, R2, R5 ;  /* 0x000000020b027224 */ /* 0x000fc600078e0205 */
[----:B------:R-:W-:-:S05]  /*1270*/  @!P1 SEL R3, R7, R12, !P0 ;  /* 0x0000000c07039207 */ /* 0x000fca0004000000 */
[--C-:B------:R-:W-:Y:S02]  /*1280*/  @!P1 IMAD.IADD R6, R6, 0x1, -R3.reuse ;  /* 0x0000000106069824 */ /* 0x100fe400078e0a03 */
[----:B------:R-:W-:Y:S01]  /*1290*/  @!P1 IMAD R3, R2, R13, R3 ;  /* 0x0000000d02039224 */ /* 0x000fe200078e0203 */
[----:B------:R-:W-:Y:S01]  /*12a0*/  IADD3 R2, PT, PT, -R7, RZ, RZ ;  /* 0x000000ff07027210 */ /* 0x000fe20007ffe1ff */
[----:B------:R-:W-:Y:S02]  /*12b0*/  @!P1 IMAD R5, R6, R11, R7 ;  /* 0x0000000b06059224 */ /* 0x000fe400078e0207 */
[----:B------:R-:W-:Y:S02]  /*12c0*/  @!P1 IMAD.MOV.U32 R7, RZ, RZ, R3 ;  /* 0x000000ffff079224 */ /* 0x000fe400078e0003 */
[----:B------:R-:W-:Y:S02]  /*12d0*/  IMAD R2, R10, R2, R21 ;  /* 0x000000020a027224 */ /* 0x000fe400078e0215 */
[----:B------:R-:W-:-:S02]  /*12e0*/  IMAD R19, R5, R4, R9 ;  /* 0x0000000405137224 */ /* 0x000fc400078e0209 */
[----:B------:R-:W-:Y:S02]  /*12f0*/  IMAD R21, R7, R10, R2 ;  /* 0x0000000a07157224 */ /* 0x000fe400078e0202 */
.L_x_18:
[----:B------:R-:W-:-:S09]  /*1300*/  UISETP.NE.AND UP3, UPT, UR5, 0x1, UPT ;  /* 0x000000010500788c */ /* 0x000fd2000bf65270 */
[----:B------:R-:W-:Y:S05]  /*1310*/  BRA.U UP3, `(.L_x_19) ;  /* 0x0000000103407547 */ /* 0x000fea000b800000 */
[----:B------:R-:W2:Y:S08]  /*1320*/  LDC.64 R4, c[0x0][0xc10] ;  /* 0x00030400ff047b82 */ /* 0x000eb00000000a00 */
[----:B------:R-:W3:Y:S08]  /*1330*/  LDC.64 R2, c[0x0][0xc18] ;  /* 0x00030600ff027b82 */ /* 0x000ef00000000a00 */
[----:B------:R-:W4:Y:S08]  /*1340*/  LDC R6, c[0x0][0xc20] ;  /* 0x00030800ff067b82 */ /* 0x000f300000000800 */
[----:B------:R-:W1:Y:S01]  /*1350*/  LDC R10, c[0x0][0xc0c] ;  /* 0x00030300ff0a7b82 */ /* 0x000e620000000800 */
[----:B--2---:R-:W-:-:S05]  /*1360*/  IMAD.HI.U32 R4, R21, R4, RZ ;  /* 0x0000000415047227 */ /* 0x004fca00078e00ff */
[----:B------:R-:W-:Y:S01]  /*1370*/  SHF.R.U32.HI R4, RZ, R5, R4 ;  /* 0x00000005ff047219 */ /* 0x000fe20000011604 */
[----:B---3--:R-:W-:Y:S01]  /*1380*/  IMAD.HI.U32 R3, R19, R3, RZ ;  /* 0x0000000313037227 */ /* 0x008fe200078e00ff */
[----:B------:R-:W-:-:S04]  /*1390*/  ISETP.NE.AND P0, PT, R2, 0x1, PT ;  /* 0x000000010200780c */ /* 0x000fc80003f05270 */
[----:B----4-:R-:W-:-:S04]  /*13a0*/  SHF.R.U32.HI R6, RZ, R6, R3 ;  /* 0x00000006ff067219 */ /* 0x010fc80000011603 */
[----:B------:R-:W-:Y:S02]  /*13b0*/  SEL R3, R19, R6, !P0 ;  /* 0x0000000613037207 */ /* 0x000fe40004000000 */
[----:B-1----:R-:W-:-:S04]  /*13c0*/  ISETP.NE.AND P1, PT, R10, 0x1, PT ;  /* 0x000000010a00780c */ /* 0x002fc80003f25270 */
[----:B------:R-:W-:-:S05]  /*13d0*/  SEL R4, R21, R4, !P1 ;  /* 0x0000000415047207 */ /* 0x000fca0004800000 */
[----:B------:R-:W-:Y:S02]  /*13e0*/  IMAD.IADD R5, R3, 0x1, -R4 ;  /* 0x0000000103057824 */ /* 0x000fe400078e0a04 */
[----:B------:R-:W-:Y:S02]  /*13f0*/  IMAD.IADD R3, R4, 0x1, -R3 ;  /* 0x0000000104037824 */ /* 0x000fe400078e0a03 */
[----:B------:R-:W-:Y:S02]  /*1400*/  IMAD R21, R5, R10, R21 ;  /* 0x0000000a05157224 */ /* 0x000fe400078e0215 */
[----:B------:R-:W-:Y:S02]  /*1410*/  IMAD R19, R3, R2, R19 ;  /* 0x0000000203137224 */ /* 0x000fe400078e0213 */
.L_x_19:
[----:B------:R-:W-:Y:S05]  /*1420*/  BRA.U !UP1, `(.L_x_20) ;  /* 0x00000001090c7547 */ /* 0x000fea000b800000 */
[----:B------:R-:W-:Y:S01]  /*1430*/  UCGABAR_WAIT ;  /* 0x0000000000007dc7 */ /* 0x000fe20008000000 */
[----:B------:R-:W-:Y:S01]  /*1440*/  CCTL.IVALL ;  /* 0x00000000ff00798f */ /* 0x000fe20002000000 */
[----:B------:R-:W-:Y:S05]  /*1450*/  BRA `(.L_x_21) ;  /* 0x0000000000047947 */ /* 0x000fea0003800000 */
.L_x_20:
[----:B------:R-:W-:Y:S06]  /*1460*/  BAR.SYNC.DEFER_BLOCKING 0x0 ;  /* 0x0000000000007b1d */ /* 0x000fec0000010000 */
.L_x_21:
[----:B------:R-:W-:Y:S05]  /*1470*/  BRA.U UP2, `(.L_x_22) ;  /* 0x0000002102747547 */ /* 0x000fea000b800000 */
[----:B------:R-:W2:Y:S01]  /*1480*/  LDCU UR65, c[0x0][0x394] ;  /* 0x00007280ff4177ac */ /* 0x000ea20008000800 */
[----:B------:R-:W3:Y:S01]  /*1490*/  LDC R2, c[0x0][0x5d8] ;  /* 0x00017600ff027b82 */ /* 0x000ee20000000800 */
[----:B------:R-:W-:Y:S01]  /*14a0*/  PLOP3.LUT P4, PT, PT, PT, UP6, 0x80, 0x8 ;  /* 0x000000000008781c */ /* 0x000fe20003f8f068 */
[----:B------:R-:W-:Y:S01]  /*14b0*/  IMAD.MOV.U32 R12, RZ, RZ, 0x1 ;  /* 0x00000001ff0c7424 */ /* 0x000fe200078e00ff */
[----:B------:R-:W-:Y:S01]  /*14c0*/  UISETP.NE.AND UP0, UPT, UR4, URZ, UPT ;  /* 0x000000ff0400728c */ /* 0x000fe2000bf05270 */
[----:B------:R-:W-:Y:S01]  /*14d0*/  ISETP.EQ.OR P5, PT, R8, RZ, P6 ;  /* 0x000000ff0800720c */ /* 0x000fe200037a2670 */
[----:B------:R-:W-:Y:S01]  /*14e0*/  USEL UR62, URZ, 0x1, UP5 ;  /* 0x00000001ff3e7887 */ /* 0x000fe2000a800000 */
[----:B------:R-:W-:Y:S01]  /*14f0*/  PLOP3.LUT P4, PT, P4, PT, PT, 0x8, 0x80 ;  /* 0x000000000080781c */ /* 0x000fe2000278e170 */
[----:B------:R-:W-:Y:S01]  /*1500*/  IMAD.MOV.U32 R10, RZ, RZ, RZ ;  /* 0x000000ffff0a7224 */ /* 0x000fe200078e00ff */
[----:B------:R-:W4:Y:S01]  /*1510*/  LDC R9, c[0x0][0x370] ;  /* 0x0000dc00ff097b82 */ /* 0x000f220000000800 */
[----:B------:R-:W1:Y:S01]  /*1520*/  LDCU.64 UR68, c[0x0][0x348] ;  /* 0x00006900ff4477ac */ /* 0x000e620008000a00 */
[----:B------:R-:W-:Y:S01]  /*1530*/  USEL UR62, UR62, 0x2, UP0 ;  /* 0x000000023e3e7887 */ /* 0x000fe20008000000 */
[----:B------:R-:W-:-:S05]  /*1540*/  UMOV UR63, URZ ;  /* 0x000000ff003f7c82 */ /* 0x000fca0008000000 */
[----:B------:R-:W1:Y:S01]  /*1550*/  LDC R0, c[0x0][0x374] ;  /* 0x0000dd00ff007b82 */ /* 0x000e620000000800 */
[----:B--2---:R-:W-:Y:S02]  /*1560*/  UIADD3 UR5, UPT, UPT, UR65, 0x1f, URZ ;  /* 0x0000001f41057890 */ /* 0x004fe4000fffe0ff */
[----:B------:R-:W-:Y:S02]  /*1570*/  UIADD3 UR4, UPT, UPT, UR65, -0x1, URZ ;  /* 0xffffffff41047890 */ /* 0x000fe4000fffe0ff */
[----:B------:R-:W-:Y:S02]  /*1580*/  USHF.R.S32.HI UR67, URZ, 0x1f, UR5 ;  /* 0x0000001fff437899 */ /* 0x000fe40008011405 */
[----:B------:R-:W-:Y:S01]  /*1590*/  UISETP.GE.U32.AND UP2, UPT, UR4, -0x3f, UPT ;  /* 0xffffffc10400788c */ /* 0x000fe2000bf46070 */
[----:B---3--:R-:W-:Y:S01]  /*15a0*/  VIADD R2, R2, 0x7f ;  /* 0x0000007f02027836 */ /* 0x008fe20000000000 */
[----:B------:R-:W-:Y:S02]  /*15b0*/  ULEA.HI UR67, UR67, UR5, URZ, 0x5 ;  /* 0x0000000543437291 */ /* 0x000fe4000f8f28ff */
[----:B------:R-:W-:-:S02]  /*15c0*/  UIADD3 UR65, UPT, UPT, UR65, 0x3e, URZ ;  /* 0x0000003e41417890 */ /* 0x000fc4000fffe0ff */
[----:B------:R-:W-:Y:S01]  /*15d0*/  USHF.R.S32.HI UR67, URZ, 0x5, UR67 ;  /* 0x00000005ff437899 */ /* 0x000fe20008011443 */
[----:B------:R-:W-:-:S03]  /*15e0*/  SHF.R.S32.HI R3, RZ, 0x1f, R2 ;  /* 0x0000001fff037819 */ /* 0x000fc60000011402 */
[----:B------:R-:W-:Y:S01]  /*15f0*/  UISETP.LT.U32.AND UP1, UPT, UR67, 0x8, UPT ;  /* 0x000000084300788c */ /* 0x000fe2000bf21070 */
[----:B------:R-:W-:-:S03]  /*1600*/  LEA.HI R14, R3, R2, RZ, 0x7 ;  /* 0x00000002030e7211 */ /* 0x000fc600078f38ff */
[----:B------:R-:W-:Y:S01]  /*1610*/  USEL UR66, UR67, 0x8, UP1 ;  /* 0x0000000843427887 */ /* 0x000fe20008800000 */
[----:B------:R-:W-:-:S03]  /*1620*/  SHF.R.S32.HI R14, RZ, 0x7, R14 ;  /* 0x00000007ff0e7819 */ /* 0x000fc6000001140e */
[----:B------:R-:W-:Y:S02]  /*1630*/  UIADD3 UR61, UPT, UPT, UR66, -0x1, URZ ;  /* 0xffffffff423d7890 */ /* 0x000fe4000fffe0ff */
[----:B------:R-:W-:Y:S02]  /*1640*/  @UP2 UIADD3 UR61, UPT, UPT, UR66, URZ, URZ ;  /* 0x000000ff423d2290 */ /* 0x000fe4000fffe0ff */
[----:B------:R-:W-:Y:S02]  /*1650*/  UIADD3 UR64, UPT, UPT, UR67, -UR66, URZ ;  /* 0x8000004243407290 */ /* 0x000fe4000fffe0ff */
[----:B-1--4-:R-:W-:-:S12]  /*1660*/  UIADD3 UR61, UPT, UPT, UR61, 0x1, URZ ;  /* 0x000000013d3d7890 */ /* 0x012fd8000fffe0ff */
.L_x_40:
[-C--:B------:R-:W-:Y:S01]  /*1670*/  IABS R5, R14.reuse ;  /* 0x0000000e00057213 */ /* 0x080fe20000000000 */
[----:B-1----:R-:W1:Y:S01]  /*1680*/  LDC R7, c[0x0][0x5dc] ;  /* 0x00017700ff077b82 */ /* 0x002e620000000800 */
[----:B------:R-:W-:Y:S01]  /*1690*/  IABS R2, R19 ;  /* 0x0000001300027213 */ /* 0x000fe20000000000 */
[----:B------:R-:W-:Y:S01]  /*16a0*/  UMOV UR4, 0x400 ;  /* 0x0000040000047882 */ /* 0x000fe20000000000 */
[----:B------:R-:W2:Y:S01]  /*16b0*/  I2F.RP R6, R5 ;  /* 0x0000000500067306 */ /* 0x000ea20000209400 */
[----:B------:R-:W-:Y:S01]  /*16c0*/  IABS R3, R14 ;  /* 0x0000000e00037213 */ /* 0x000fe20000000000 */
[----:B------:R-:W-:Y:S01]  /*16d0*/  UISETP.GE.U32.AND UP0, UPT, UR65, 0x3f, UPT ;  /* 0x0000003f4100788c */ /* 0x000fe2000bf06070 */
[----:B------:R-:W-:Y:S01]  /*16e0*/  R2UR UR54, R21 ;  /* 0x00000000153672ca */ /* 0x000fe200000e0000 */
[----:B------:R-:W-:Y:S01]  /*16f0*/  UMOV UR31, URZ ;  /* 0x000000ff001f7c82 */ /* 0x000fe20008000000 */
[----:B------:R-:W-:Y:S01]  /*1700*/  IADD3 R3, PT, PT, RZ, -R3, RZ ;  /* 0x80000003ff037210 */ /* 0x000fe20007ffe0ff */
[----:B---3--:R-:W3:Y:S02]  /*1710*/  S2UR UR60, SR_CgaCtaId ;  /* 0x00000000003c79c3 */ /* 0x008ee40000008800 */
[----:B--2---:R-:W2:Y:S08]  /*1720*/  MUFU.RCP R16, R6 ;  /* 0x0000000600107308 */ /* 0x004eb00000001000 */
[----:B------:R-:W-:Y:S01]  /*1730*/  USHF.L.U32 UR54, UR54, 0x6, URZ ;  /* 0x0000000636367899 */ /* 0x000fe200080006ff */
[----:B-1----:R-:W-:-:S04]  /*1740*/  IABS R13, R7 ;  /* 0x00000007000d7213 */ /* 0x002fc80000000000 */
[----:B------:R-:W1:Y:S01]  /*1750*/  I2F.RP R6, R13 ;  /* 0x0000000d00067306 */ /* 0x000e620000209400 */
[----:B---3--:R-:W-:Y:S01]  /*1760*/  ULEA UR60, UR60, UR4, 0x18 ;  /* 0x000000043c3c7291 */ /* 0x008fe2000f8ec0ff */
[----:B--2---:R-:W-:-:S03]  /*1770*/  VIADD R16, R16, 0xffffffe ;  /* 0x0ffffffe10107836 */ /* 0x004fc60000000000 */
[----:B------:R-:W-:-:S03]  /*1780*/  ULEA UR4, UR63, UR60, 0x3 ;  /* 0x0000003c3f047291 */ /* 0x000fc6000f8e18ff */
[----:B------:R-:W2:Y:S08]  /*1790*/  F2I.FTZ.U32.TRUNC.NTZ R17, R16 ;  /* 0x0000001000117305 */ /* 0x000eb0000021f000 */
[----:B-1----:R-:W1:Y:S01]  /*17a0*/  MUFU.RCP R6, R6 ;  /* 0x0000000600067308 */ /* 0x002e620000001000 */
[----:B--2---:R-:W-:Y:S02]  /*17b0*/  IMAD.MOV R4, RZ, RZ, -R17 ;  /* 0x000000ffff047224 */ /* 0x004fe400078e0a11 */
[----:B------:R-:W-:-:S02]  /*17c0*/  IMAD.MOV.U32 R16, RZ, RZ, RZ ;  /* 0x000000ffff107224 */ /* 0x000fc400078e00ff */
[----:B------:R-:W-:-:S04]  /*17d0*/  IMAD R15, R4, R5, RZ ;  /* 0x00000005040f7224 */ /* 0x000fc800078e02ff */
[----:B------:R-:W-:-:S04]  /*17e0*/  IMAD.HI.U32 R15, R17, R15, R16 ;  /* 0x0000000f110f7227 */ /* 0x000fc800078e0010 */
[----:B-1----:R-:W-:Y:S02]  /*17f0*/  VIADD R16, R6, 0xffffffe ;  /* 0x0ffffffe06107836 */ /* 0x002fe40000000000 */
[----:B------:R-:W-:Y:S02]  /*1800*/  IMAD.HI.U32 R4, R15, R2, RZ ;  /* 0x000000020f047227 */ /* 0x000fe400078e00ff */
[----:B------:R-:W1:Y:S02]  /*1810*/  F2I.FTZ.U32.TRUNC.NTZ R17, R16 ;  /* 0x0000001000117305 */ /* 0x000e64000021f000 */
[----:B------:R-:W-:-:S05]  /*1820*/  IMAD R2, R4, R3, R2 ;  /* 0x0000000304027224 */ /* 0x000fca00078e0202 */
[----:B------:R-:W-:Y:S01]  /*1830*/  ISETP.GT.U32.AND P1, PT, R5, R2, PT ;  /* 0x000000020500720c */ /* 0x000fe20003f24070 */
[----:B-1----:R-:W-:Y:S02]  /*1840*/  IMAD.MOV R6, RZ, RZ, -R17 ;  /* 0x000000ffff067224 */ /* 0x002fe400078e0a11 */
[----:B------:R-:W-:Y:S02]  /*1850*/  IMAD.MOV.U32 R16, RZ, RZ, RZ ;  /* 0x000000ffff107224 */ /* 0x000fe400078e00ff */
[----:B------:R-:W-:-:S08]  /*1860*/  IMAD R6, R6, R13, RZ ;  /* 0x0000000d06067224 */ /* 0x000fd000078e02ff */
[----:B------:R-:W-:Y:S01]  /*1870*/  @!P1 IADD3 R4, PT, PT, R4, 0x1, RZ ;  /* 0x0000000104049810 */ /* 0x000fe20007ffe0ff */
[----:B------:R-:W-:Y:S01]  /*1880*/  @!P1 IMAD.IADD R2, R2, 0x1, -R5 ;  /* 0x0000000102029824 */ /* 0x000fe200078e0a05 */
[----:B------:R-:W-:Y:S01]  /*1890*/  ISETP.NE.AND P1, PT, R14, RZ, PT ;  /* 0x000000ff0e00720c */ /* 0x000fe20003f25270 */
[----:B------:R-:W-:-:S03]  /*18a0*/  IMAD.HI.U32 R6, R17, R6, R16 ;  /* 0x0000000611067227 */ /* 0x000fc600078e0010 */
[----:B------:R-:W-:Y:S02]  /*18b0*/  ISETP.GE.U32.AND P2, PT, R2, R5, PT ;  /* 0x000000050200720c */ /* 0x000fe40003f46070 */
[----:B------:R-:W-:Y:S01]  /*18c0*/  LOP3.LUT R2, R19, R14, RZ, 0x3c, !PT ;  /* 0x0000000e13027212 */ /* 0x000fe200078e3cff */
[----:B------:R-:W1:Y:S03]  /*18d0*/  LDC R5, c[0x0][0x5e0] ;  /* 0x00017800ff057b82 */ /* 0x000e660000000800 */
[----:B------:R-:W-:-:S07]  /*18e0*/  ISETP.GE.AND P0, PT, R2, RZ, PT ;  /* 0x000000ff0200720c */ /* 0x000fce0003f06270 */
[----:B------:R-:W-:-:S06]  /*18f0*/  @P2 VIADD R4, R4, 0x1 ;  /* 0x0000000104042836 */ /* 0x000fcc0000000000 */
[----:B------:R-:W-:Y:S02]  /*1900*/  @!P0 IADD3 R4, PT, PT, -R4, RZ, RZ ;  /* 0x000000ff04048210 */ /* 0x000fe40007ffe1ff */
[----:B------:R-:W-:-:S04]  /*1910*/  @!P1 LOP3.LUT R4, RZ, R14, RZ, 0x33, !PT ;  /* 0x0000000eff049212 */ /* 0x000fc800078e33ff */
[----:B------:R-:W-:Y:S02]  /*1920*/  IABS R3, R4 ;  /* 0x0000000400037213 */ /* 0x000fe40000000000 */
[----:B-1----:R-:W-:-:S03]  /*1930*/  IABS R2, R5 ;  /* 0x0000000500027213 */ /* 0x002fc60000000000 */
[----:B------:R-:W-:Y:S01]  /*1940*/  IMAD.HI.U32 R6, R6, R3, RZ ;  /* 0x0000000306067227 */ /* 0x000fe200078e00ff */
[----:B------:R-:W1:Y:S03]  /*1950*/  I2F.RP R15, R2 ;  /* 0x00000002000f7306 */ /* 0x000e660000209400 */
[----:B------:R-:W-:-:S04]  /*1960*/  IMAD.MOV R16, RZ, RZ, -R6 ;  /* 0x000000ffff107224 */ /* 0x000fc800078e0a06 */
[----:B------:R-:W-:Y:S01]  /*1970*/  IMAD R16, R13, R16, R3 ;  /* 0x000000100d107224 */ /* 0x000fe200078e0203 */
[----:B------:R-:W-:-:S04]  /*1980*/  LOP3.LUT R3, R4, R7, RZ, 0x3c, !PT ;  /* 0x0000000704037212 */ /* 0x000fc800078e3cff */
[----:B------:R-:W-:Y:S02]  /*1990*/  ISETP.GT.U32.AND P1, PT, R13, R16, PT ;  /* 0x000000100d00720c */ /* 0x000fe40003f24070 */
[----:B------:R-:W-:Y:S01]  /*19a0*/  ISETP.GE.AND P0, PT, R3, RZ, PT ;  /* 0x000000ff0300720c */ /* 0x000fe20003f06270 */
[----:B-1----:R-:W1:Y:S10]  /*19b0*/  MUFU.RCP R15, R15 ;  /* 0x0000000f000f7308 */ /* 0x002e740000001000 */
[----:B------:R-:W-:Y:S01]  /*19c0*/  @!P1 IADD3 R16, PT, PT, R16, -R13, RZ ;  /* 0x8000000d10109210 */ /* 0x000fe20007ffe0ff */
[----:B------:R-:W-:Y:S01]  /*19d0*/  @!P1 VIADD R6, R6, 0x1 ;  /* 0x0000000106069836 */ /* 0x000fe20000000000 */
[----:B------:R-:W-:-:S02]  /*19e0*/  ISETP.NE.AND P1, PT, R7, RZ, PT ;  /* 0x000000ff0700720c */ /* 0x000fc40003f25270 */
[----:B------:R-:W-:Y:S01]  /*19f0*/  ISETP.GE.U32.AND P2, PT, R16, R13, PT ;  /* 0x0000000d1000720c */ /* 0x000fe20003f46070 */
[----:B------:R-:W-:Y:S02]  /*1a00*/  HFMA2 R16, -RZ, RZ, 0, 0 ;  /* 0x00000000ff107431 */ /* 0x000fe400000001ff */
[----:B-1----:R-:W-:Y:S01]  /*1a10*/  VIADD R17, R15, 0xffffffe ;  /* 0x0ffffffe0f117836 */ /* 0x002fe20000000000 */
[----:B------:R-:W-:-:S05]  /*1a20*/  SHF.L.U32 R15, R12, 0x1f, RZ ;  /* 0x0000001f0c0f7819 */ /* 0x000fca00000006ff */
[----:B------:R-:W1:Y:S04]  /*1a30*/  F2I.FTZ.U32.TRUNC.NTZ R17, R17 ;  /* 0x0000001100117305 */ /* 0x000e68000021f000 */
[----:B------:R-:W-:Y:S01]  /*1a40*/  @P2 IADD3 R6, PT, PT, R6, 0x1, RZ ;  /* 0x0000000106062810 */ /* 0x000fe20007ffe0ff */
[----:B------:R2:W3:Y:S04]  /*1a50*/  SYNCS.PHASECHK.TRANS64.TRYWAIT P2, [UR4+0x40], R15 ;  /* 0x0000400fff0075a7 */ /* 0x0004e80008041104 */
[----:B------:R-:W-:Y:S01]  /*1a60*/  @!P0 IMAD.MOV R6, RZ, RZ, -R6 ;  /* 0x000000ffff068224 */ /* 0x000fe200078e0a06 */
[----:B------:R-:W-:Y:S01]  /*1a70*/  @!P1 LOP3.LUT R6, RZ, R7, RZ, 0x33, !PT ;  /* 0x00000007ff069212 */ /* 0x000fe200078e33ff */
[----:B-1----:R-:W-:-:S04]  /*1a80*/  IMAD.MOV R3, RZ, RZ, -R17 ;  /* 0x000000ffff037224 */ /* 0x002fc800078e0a11 */
[----:B------:R-:W-:Y:S01]  /*1a90*/  IMAD R13, R3, R2, RZ ;  /* 0x00000002030d7224 */ /* 0x000fe200078e02ff */
[----:B------:R-:W-:-:S03]  /*1aa0*/  IABS R3, R6 ;  /* 0x0000000600037213 */ /* 0x000fc60000000000 */
[----:B------:R-:W-:-:S04]  /*1ab0*/  IMAD.HI.U32 R16, R17, R13, R16 ;  /* 0x0000000d11107227 */ /* 0x000fc800078e0010 */
[----:B------:R-:W-:-:S04]  /*1ac0*/  IMAD.MOV.U32 R13, RZ, RZ, R3 ;  /* 0x000000ffff0d7224 */ /* 0x000fc800078e0003 */
[----:B------:R-:W-:-:S04]  /*1ad0*/  IMAD.HI.U32 R16, R16, R13, RZ ;  /* 0x0000000d10107227 */ /* 0x000fc800078e00ff */
[----:B------:R-:W-:-:S04]  /*1ae0*/  IMAD.MOV R3, RZ, RZ, -R16 ;  /* 0x000000ffff037224 */ /* 0x000fc800078e0a10 */
[----:B------:R-:W-:-:S05]  /*1af0*/  IMAD R3, R2, R3, R13 ;  /* 0x0000000302037224 */ /* 0x000fca00078e020d */
[----:B------:R-:W-:-:S13]  /*1b00*/  ISETP.GT.U32.AND P1, PT, R2, R3, PT ;  /* 0x000000030200720c */ /* 0x000fda0003f24070 */
[-C--:B------:R-:W-:Y:S01]  /*1b10*/  @!P1 IADD3 R3, PT, PT, R3, -R2.reuse, RZ ;  /* 0x8000000203039210 */ /* 0x080fe20007ffe0ff */
[----:B------:R-:W-:Y:S01]  /*1b20*/  @!P1 VIADD R16, R16, 0x1 ;  /* 0x0000000110109836 */ /* 0x000fe20000000000 */
[----:B------:R-:W-:Y:S02]  /*1b30*/  ISETP.NE.AND P1, PT, R5, RZ, PT ;  /* 0x000000ff0500720c */ /* 0x000fe40003f25270 */
[----:B------:R-:W-:Y:S01]  /*1b40*/  ISETP.GE.U32.AND P3, PT, R3, R2, PT ;  /* 0x000000020300720c */ /* 0x000fe20003f66070 */
[----:B------:R-:W-:Y:S01]  /*1b50*/  IMAD.MOV R2, RZ, RZ, -R4 ;  /* 0x000000ffff027224 */ /* 0x000fe200078e0a04 */
[----:B------:R-:W-:-:S03]  /*1b60*/  LOP3.LUT R3, R6, R5, RZ, 0x3c, !PT ;  /* 0x0000000506037212 */ /* 0x000fc600078e3cff */
[----:B------:R-:W-:Y:S01]  /*1b70*/  IMAD R2, R14, R2, R19 ;  /* 0x000000020e027224 */ /* 0x000fe200078e0213 */
[----:B------:R-:W-:Y:S01]  /*1b80*/  ISETP.GE.AND P0, PT, R3, RZ, PT ;  /* 0x000000ff0300720c */ /* 0x000fe20003f06270 */
[----:B------:R-:W-:-:S03]  /*1b90*/  IMAD.MOV R3, RZ, RZ, -R6 ;  /* 0x000000ffff037224 */ /* 0x000fc600078e0a06 */
[----:B------:R-:W-:Y:S01]  /*1ba0*/  R2UR UR34, R2 ;  /* 0x00000000022272ca */ /* 0x000fe200000e0000 */
[----:B------:R-:W-:Y:S02]  /*1bb0*/  IMAD R7, R7, R3, R4 ;  /* 0x0000000307077224 */ /* 0x000fe400078e0204 */
[----:B------:R-:W-:-:S06]  /*1bc0*/  @P3 IADD3 R16, PT, PT, R16, 0x1, RZ ;  /* 0x0000000110103810 */ /* 0x000fcc0007ffe0ff */
[----:B------:R-:W-:Y:S01]  /*1bd0*/  @!P0 IMAD.MOV R16, RZ, RZ, -R16 ;  /* 0x000000ffff108224 */ /* 0x000fe200078e0a10 */
[----:B------:R-:W-:-:S03]  /*1be0*/  @!P1 LOP3.LUT R16, RZ, R5, RZ, 0x33, !PT ;  /* 0x00000005ff109212 */ /* 0x000fc600078e33ff */
[----:B------:R-:W-:Y:S01]  /*1bf0*/  USHF.L.U32 UR34, UR34, 0x7, URZ ;  /* 0x0000000722227899 */ /* 0x000fe200080006ff */
[----:B------:R-:W-:-:S05]  /*1c00*/  IADD3 R2, PT, PT, -R16, RZ, RZ ;  /* 0x000000ff10027210 */ /* 0x000fca0007ffe1ff */
[----:B------:R-:W-:Y:S01]  /*1c10*/  IMAD R6, R5, R2, R6 ;  /* 0x0000000205067224 */ /* 0x000fe200078e0206 */
[----:B--2---:R-:W-:Y:S06]  /*1c20*/  BRA.U !UP0, `(.L_x_23) ;  /* 0x0000000508f87547 */ /* 0x004fec000b800000 */
[----:B------:R-:W1:Y:S01]  /*1c30*/  LDC.64 R2, c[0x0][0x5f8] ;  /* 0x00017e00ff027b82 */ /* 0x000e620000000a00 */
[----:B------:R-:W2:Y:S01]  /*1c40*/  LDCU UR5, c[0x0][0x5c8] ;  /* 0x0000b900ff0577ac */ /* 0x000ea20008000800 */
[----:B------:R-:W1:Y:S06]  /*1c50*/  LDCU.64 UR8, c[0x0][0x5c0] ;  /* 0x0000b800ff0877ac */ /* 0x000e6c0008000a00 */
[----:B------:R-:W2:Y:S01]  /*1c60*/  LDC R13, c[0x0][0x600] ;  /* 0x00018000ff0d7b82 */ /* 0x000ea20000000800 */
[----:B------:R-:W4:Y:S01]  /*1c70*/  LDCU UR49, c[0x0][0x5a8] ;  /* 0x0000b500ff3177ac */ /* 0x000f220008000800 */
[----:B------:R-:W1:Y:S01]  /*1c80*/  LDCU UR48, c[0x0][0x59c] ;  /* 0x0000b380ff3077ac */ /* 0x000e620008000800 */
[----:B------:R-:W1:Y:S01]  /*1c90*/  LDCU UR47, c[0x0][0x590] ;  /* 0x0000b200ff2f77ac */ /* 0x000e620008000800 */
[----:B------:R-:W1:Y:S02]  /*1ca0*/  LDCU UR46, c[0x0][0x594] ;  /* 0x0000b280ff2e77ac */ /* 0x000e640008000800 */
[----:B-1----:R-:W-:Y:S01]  /*1cb0*/  IMAD R2, R7, UR8, R2 ;  /* 0x0000000807027c24 */ /* 0x002fe2000f8e0202 */
[----:B------:R-:W1:Y:S01]  /*1cc0*/  LDCU UR45, c[0x0][0x598] ;  /* 0x0000b300ff2d77ac */ /* 0x000e620008000800 */
[----:B------:R-:W-:Y:S01]  /*1cd0*/  IMAD R5, R6, UR9, R3 ;  /* 0x0000000906057c24 */ /* 0x000fe2000f8e0203 */
[----:B------:R-:W1:Y:S01]  /*1ce0*/  LDCU UR44, c[0x0][0x5ac] ;  /* 0x0000b580ff2c77ac */ /* 0x000e620008000800 */
[----:B--2---:R-:W-:Y:S01]  /*1cf0*/  IMAD R4, R16, UR5, R13 ;  /* 0x0000000510047c24 */ /* 0x004fe2000f8e020d */
[----:B------:R-:W2:Y:S01]  /*1d00*/  LDCU UR39, c[0x0][0x5b0] ;  /* 0x0000b600ff2777ac */ /* 0x000ea20008000800 */
[----:B------:R-:W1:Y:S01]  /*1d10*/  LDCU UR15, c[0x0][0x5cc] ;  /* 0x0000b980ff0f77ac */ /* 0x000e620008000800 */
[----:B------:R-:W1:Y:S01]  /*1d20*/  LDCU UR4, c[0x0][0x5ec] ;  /* 0x0000bd80ff0477ac */ /* 0x000e620008000800 */
[----:B------:R-:W1:Y:S01]  /*1d30*/  LDCU.64 UR42, c[0x0][0x5a0] ;  /* 0x0000b400ff2a77ac */ /* 0x000e620008000a00 */
[----:B------:R-:W1:Y:S01]  /*1d40*/  LDCU.64 UR40, c[0x0][0x5d0] ;  /* 0x0000ba00ff2877ac */ /* 0x000e620008000a00 */
[----:B------:R-:W1:Y:S01]  /*1d50*/  LDCU.64 UR6, c[0x0][0x5f0] ;  /* 0x0000be00ff0677ac */ /* 0x000e620008000a00 */
[----:B------:R-:W-:-:S02]  /*1d60*/  UIADD3 UR58, UPT, UPT, UR54, 0x20, URZ ;  /* 0x00000020363a7890 */ /* 0x000fc4000fffe0ff */
[----:B------:R-:W-:Y:S02]  /*1d70*/  UIADD3 UR26, UPT, UPT, UR34, 0x20, URZ ;  /* 0x00000020221a7890 */ /* 0x000fe4000fffe0ff */
[----:B------:R-:W-:Y:S02]  /*1d80*/  UIADD3 UR18, UPT, UPT, UR34, 0x40, URZ ;  /* 0x0000004022127890 */ /* 0x000fe4000fffe0ff */
[----:B------:R-:W-:Y:S01]  /*1d90*/  UIADD3 UR10, UPT, UPT, UR34, 0x60, URZ ;  /* 0x00000060220a7890 */ /* 0x000fe2000fffe0ff */
[----:B----4-:R-:W-:-:S11]  /*1da0*/  UMOV UR50, URZ ;  /* 0x000000ff00327c82 */ /* 0x010fd60008000000 */
.L_x_29:
[----:B------:R-:W-:Y:S01]  /*1db0*/  @!P6 MOV R13, 0x6000 ;  /* 0x00006000000de802 */ /* 0x000fe20000000f00 */
[----:B------:R-:W-:Y:S01]  /*1dc0*/  ULEA UR53, UR63, UR60, 0x3 ;  /* 0x0000003c3f357291 */ /* 0x000fe2000f8e18ff */
[----:B---3--:R-:W-:Y:S11]  /*1dd0*/  @P2 BRA `(.L_x_24) ;  /* 0x00000000000c2947 */ /* 0x008ff60003800000 */
[----:B------:R-:W-:Y:S04]  /*1de0*/  SHF.L.U32 R18, R12, 0x1f, RZ ;  /* 0x0000001f0c127819 */ /* 0x000fe800000006ff */
[----:B------:R-:W3:Y:S02]  /*1df0*/  SYNCS.PHASECHK.TRANS64.TRYWAIT P0, [UR53+0x40], R18 ;  /* 0x00004012ff0075a7 */ /* 0x000ee40008001135 */
[----:B---3--:R-:W-:Y:S05]  /*1e00*/  @!P0 BRA `(.L_x_25) ;  /* 0x0000007c00348947 */ /* 0x008fea0003800000 */
.L_x_24:
[----:B------:R4:W-:Y:S01]  /*1e10*/  @!P6 SYNCS.ARRIVE.TRANS64 RZ, [UR53], R13 ;  /* 0x0000000dffffe9a7 */ /* 0x0009e20008000035 */
[----:B------:R-:W-:Y:S04]  /*1e20*/  ULOP3.LUT UR5, UR62, 0x2, URZ, 0xfc, !UPT ;  /* 0x000000023e057892 */ /* 0x000fe8000f8efcff */
[----:B------:R-:W-:Y:S09]  /*1e30*/  UISETP.NE.AND UP0, UPT, UR5, 0x2, UPT ;  /* 0x000000020500788c */ /* 0x000ff2000bf05270 */
[----:B------:R-:W-:Y:S05]  /*1e40*/  BRA.U UP0, `(.L_x_26) ;  /* 0x0000000100047547 */ /* 0x000fea000b800000 */
[----:B-12---:R-:W-:Y:S05]  /*1e50*/  BPT.TRAP 0x1 ;  /* 0x000000040000795c */ /* 0x006fea0000300000 */
.L_x_26:
[----:B------:R-:W-:Y:S04]  /*1e60*/  BSSY.RECONVERGENT B0, `(.L_x_27) ;  /* 0x0000003000007945 */ /* 0x000fe80003800200 */
[----:B------:R-:W-:Y:S05]  /*1e70*/  @P5 BRA `(.L_x_28) ;  /* 0x0000000000045947 */ /* 0x000fea0003800000 */
[----:B-12---:R-:W-:Y:S05]  /*1e80*/  BPT.TRAP 0x1 ;  /* 0x000000040000795c */ /* 0x006fea0000300000 */
.L_x_28:
[----:B-12---:R-:W-:Y:S05]  /*1e90*/  BSYNC.RECONVERGENT B0 ;  /* 0x0000000000007941 */ /* 0x006fea0003800200 */
.L_x_27:
[----:B------:R-:W-:Y:S01]  /*1ea0*/  UIADD3 UR5, UPT, UPT, UR63, 0x1, URZ ;  /* 0x000000013f057890 */ /* 0x000fe2000fffe0ff */
[----:B---3--:R-:W-:Y:S01]  /*1eb0*/  IMAD.MOV.U32 R3, RZ, RZ, 0x3 ;  /* 0x00000003ff037424 */ /* 0x008fe200078e00ff */
[----:B------:R-:W-:Y:S02]  /*1ec0*/  ULEA UR14, UR63, UR51, 0xc ;  /* 0x000000333f0e7291 */ /* 0x000fe4000f8e60ff */
[----:B------:R-:W-:Y:S02]  /*1ed0*/  UISETP.NE.AND UP4, UPT, UR5, 0x8, UPT ;  /* 0x000000080500788c */ /* 0x000fe4000bf85270 */
[----:B------:R-:W-:Y:S02]  /*1ee0*/  ULEA UR56, UR63, UR60, 0xd ;  /* 0x0000003c3f387291 */ /* 0x000fe4000f8e68ff */
[----:B------:R-:W-:Y:S02]  /*1ef0*/  USEL UR63, UR5, URZ, UP4 ;  /* 0x000000ff053f7287 */ /* 0x000fe4000a000000 */
[----:B------:R-:W-:Y:S02]  /*1f00*/  USEL UR5, URZ, 0x1, UP4 ;  /* 0x00000001ff057887 */ /* 0x000fe4000a000000 */
[----:B------:R-:W-:Y:S02]  /*1f10*/  USHF.L.U32 UR55, UR50, 0x5, URZ ;  /* 0x0000000532377899 */ /* 0x000fe400080006ff */
[----:B------:R-:W-:Y:S02]  /*1f20*/  ULEA UR8, UR63, UR60, 0x3 ;  /* 0x0000003c3f087291 */ /* 0x000fe4000f8e18ff */
[----:B------:R-:W-:Y:S01]  /*1f30*/  UISETP.NE.AND UP2, UPT, UR47, 0x1, UPT ;  /* 0x000000012f00788c */ /* 0x000fe2000bf45270 */
[----:B------:R-:W-:Y:S01]  /*1f40*/  LOP3.LUT R12, R12, UR5, RZ, 0x3c, !PT ;  /* 0x000000050c0c7c12 */ /* 0x000fe2000f8e3cff */
[----:B------:R-:W-:Y:S01]  /*1f50*/  ULOP3.LUT UR5, UR55, UR23, URZ, 0xfc, !UPT ;  /* 0x0000001737057292 */ /* 0x000fe2000f8efcff */
[----:B------:R-:W-:Y:S02]  /*1f60*/  ELECT P0, URZ, PT ;  /* 0x0000000000ff782f */ /* 0x000fe40003800000 */
[----:B------:R-:W-:Y:S01]  /*1f70*/  SHF.L.U32 R15, R12, 0x1f, RZ ;  /* 0x0000001f0c0f7819 */ /* 0x000fe200000006ff */
[----:B------:R-:W-:Y:S02]  /*1f80*/  UIMAD.WIDE.U32 UR12, UR5, UR46, URZ ;  /* 0x0000002e050c72a5 */ /* 0x000fe4000f8e00ff */
[----:B------:R-:W-:Y:S01]  /*1f90*/  UIADD3 UR72, UP1, UPT, UR68, 0x80, URZ ;  /* 0x0000008044487890 */ /* 0x000fe2000ff3e0ff */
[----:B------:R1:W2:Y:S01]  /*1fa0*/  SYNCS.PHASECHK.TRANS64.TRYWAIT P2, [UR8+0x40], R15 ;  /* 0x0000400fff0075a7 */ /* 0x0002a20008041108 */
[----:B------:R-:W-:Y:S02]  /*1fb0*/  UIADD3 UR52, UPT, UPT, UR56, 0x8800, URZ ;  /* 0x0000880038347890 */ /* 0x000fe4000fffe0ff */
[----:B------:R-:W-:Y:S02]  /*1fc0*/  UIADD3.X UR73, UPT, UPT, URZ, UR69, URZ, UP1, !UPT ;  /* 0x00000045ff497290 */ /* 0x000fe40008ffe4ff */
[----:B------:R-:W-:Y:S02]  /*1fd0*/  UISETP.NE.AND UP3, UPT, UR48, 0x1, UPT ;  /* 0x000000013000788c */ /* 0x000fe4000bf65270 */
[----:B------:R-:W-:Y:S01]  /*1fe0*/  UIADD3 UR56, UPT, UPT, UR56, 0x9800, URZ ;  /* 0x0000980038387890 */ /* 0x000fe2000fffe0ff */
[----:B----4-:R-:W-:Y:S01]  /*1ff0*/  @P0 IMAD.U32 R13, R5, 0x20, R2 ;  /* 0x00000020050d0824 */ /* 0x010fe200078e0002 */
[----:B------:R-:W-:Y:S02]  /*2000*/  UISETP.NE.AND UP4, UPT, UR49, 0x1, UPT ;  /* 0x000000013100788c */ /* 0x000fe4000bf85270 */
[----:B------:R-:W-:Y:S01]  /*2010*/  UIADD3 UR70, UP0, UPT, UR68, 0x180, URZ ;  /* 0x0000018044467890 */ /* 0x000fe2000ff1e0ff */
[----:B------:R-:W-:Y:S01]  /*2020*/  @P0 IMAD.U32 R13, R4, 0x400, R13 ;  /* 0x00000400040d0824 */ /* 0x000fe200078e000d */
[----:B------:R-:W-:Y:S02]  /*2030*/  ULEA UR14, UR14, UR60, 0x2 ;  /* 0x0000003c0e0e7291 */ /* 0x000fe4000f8e10ff */
[----:B------:R-:W-:Y:S02]  /*2040*/  UIADD3.X UR71, UPT, UPT, URZ, UR69, URZ, UP0, !UPT ;  /* 0x00000045ff477290 */ /* 0x000fe400087fe4ff */
[----:B------:R-:W-:Y:S01]  /*2050*/  UIADD3 UR32, UPT, UPT, UR14, 0x18800, URZ ;  /* 0x000188000e207890 */ /* 0x000fe2000fffe0ff */
[----:B------:R-:W-:Y:S01]  /*2060*/  @P0 R2UR UR19, R13 ;  /* 0x000000000d1302ca */ /* 0x000fe200000e0000 */
[----:B------:R-:W-:Y:S02]  /*2070*/  UIADD3 UR24, UPT, UPT, UR14, 0x19800, URZ ;  /* 0x000198000e187890 */ /* 0x000fe4000fffe0ff */
[----:B------:R-:W-:Y:S02]  /*2080*/  UIADD3 UR16, UPT, UPT, UR14, 0x1a800, URZ ;  /* 0x0001a8000e107890 */ /* 0x000fe4000fffe0ff */
[----:B------:R-:W-:Y:S01]  /*2090*/  UIADD3 UR50, UPT, UPT, UR50, 0x1, URZ ;  /* 0x0000000132327890 */ /* 0x000fe2000fffe0ff */
[----:B------:R-:W-:Y:S01]  /*20a0*/  UMOV UR28, 0x0 ;  /* 0x00000000001c7882 */ /* 0x000fe20000000000 */
[----:B------:R-:W-:Y:S02]  /*20b0*/  UMOV UR29, 0x10000000 ;  /* 0x10000000001d7882 */ /* 0x000fe40000000000 */
[----:B------:R-:W-:Y:S01]  /*20c0*/  UISETP.NE.AND UP0, UPT, UR50, UR61, UPT ;  /* 0x0000003d3200728c */ /* 0x000fe2000bf05270 */
[----:B------:R-:W-:Y:S01]  /*20d0*/  UTMALDG.2D [UR52], [UR72], desc[UR28] ;  /* 0x00001c34480075b4 */ /* 0x000fe20008009000 */
[----:B------:R-:W-:Y:S01]  /*20e0*/  UMOV UR57, UR53 ;  /* 0x0000003500397c82 */ /* 0x000fe20008000000 */
[----:B------:R-:W-:Y:S01]  /*20f0*/  UMOV UR59, UR55 ;  /* 0x00000037003b7c82 */ /* 0x000fe20008000000 */
[----:B------:R-:W-:Y:S01]  /*2100*/  UMOV UR33, UR53 ;  /* 0x0000003500217c82 */ /* 0x000fe20008000000 */
[----:B------:R-:W-:Y:S01]  /*2110*/  UMOV UR25, UR53 ;  /* 0x0000003500197c82 */ /* 0x000fe20008000000 */
[----:B------:R-:W-:Y:S01]  /*2120*/  UMOV UR17, UR53 ;  /* 0x0000003500117c82 */ /* 0x000fe20008000000 */
[----:B------:R-:W-:Y:S01]  /*2130*/  UMOV UR9, UR53 ;  /* 0x0000003500097c82 */ /* 0x000fe20008000000 */
[----:B------:R-:W-:Y:S01]  /*2140*/  IMAD.U32 R18, RZ, RZ, UR19 ;  /* 0x00000013ff127e24 */ /* 0x000fe2000f8e00ff */
[----:B------:R3:W-:Y:S01]  /*2150*/  UTMALDG.2D [UR56], [UR72], desc[UR28] ;  /* 0x00001c38480075b4 */ /* 0x0007e20008009000 */
[----:B------:R-:W-:Y:S01]  /*2160*/  UMOV UR8, UR13 ;  /* 0x0000000d00087c82 */ /* 0x000fe20008000000 */
[----:B------:R-:W-:Y:S01]  /*2170*/  @P0 R2UR UR13, R3 ;  /* 0x00000000030d02ca */ /* 0x000fe200000e0000 */
[----:B------:R-:W-:Y:S04]  /*2180*/  USHF.R.U32.HI UR8, URZ, UR45, UR8 ;  /* 0x0000002dff087299 */ /* 0x000fe80008011608 */
[----:B------:R-:W-:Y:S04]  /*2190*/  USEL UR12, UR5, UR8, !UP2 ;  /* 0x00000008050c7287 */ /* 0x000fe8000d000000 */
[----:B------:R-:W-:Y:S02]  /*21a0*/  UIMAD.WIDE.U32 UR20, UR12, UR42, URZ ;  /* 0x0000002a0c1472a5 */ /* 0x000fe4000f8e00ff */
[----:B------:R-:W-:Y:S02]  /*21b0*/  UIADD3 UR8, UPT, UPT, -UR12, URZ, URZ ;  /* 0x000000ff0c087290 */ /* 0x000fe4000fffe1ff */
[----:B------:R-:W-:Y:S02]  /*21c0*/  IMAD.U32 R3, RZ, RZ, UR13 ;  /* 0x0000000dff037e24 */ /* 0x000fe4000f8e00ff */
[----:B------:R-:W-:Y:S02]  /*21d0*/  UIMAD UR5, UR47, UR8, UR5 ;  /* 0x000000082f0572a4 */ /* 0x000fe4000f8e0205 */
[----:B------:R-:W-:Y:S01]  /*21e0*/  UIADD3 UR8, UPT, UPT, UR14, 0x1b800, URZ ;  /* 0x0001b8000e087890 */ /* 0x000fe2000fffe0ff */
[----:B------:R-:W-:Y:S01]  /*21f0*/  @P0 PRMT R3, R18, 0x5410, R3 ;  /* 0x0000541012030816 */ /* 0x000fe20000000003 */
[----:B------:R-:W-:Y:S01]  /*2200*/  UIMAD UR35, UR5, UR15, UR4 ;  /* 0x0000000f052372a4 */ /* 0x000fe2000f8e0204 */
[----:B------:R-:W-:Y:S02]  /*2210*/  UMOV UR11, UR21 ;  /* 0x00000015000b7c82 */ /* 0x000fe40008000000 */
[----:B------:R-:W-:Y:S01]  /*2220*/  @P0 R2UR UR31, R3 ;  /* 0x00000000031f02ca */ /* 0x000fe200000e0000 */
[----:B------:R-:W-:Y:S03]  /*2230*/  USHF.R.U32.HI UR11, URZ, UR43, UR11 ;  /* 0x0000002bff0b7299 */ /* 0x000fe6000801160b */
[----:B------:R-:W-:Y:S01]  /*2240*/  UMOV UR27, UR35 ;  /* 0x00000023001b7c82 */ /* 0x000fe20008000000 */
[----:B------:R-:W-:Y:S01]  /*2250*/  USEL UR11, UR12, UR11, !UP3 ;  /* 0x0000000b0c0b7287 */ /* 0x000fe2000d800000 */
[----:B------:R-:W-:Y:S03]  /*2260*/  UMOV UR19, UR35 ;  /* 0x0000002300137c82 */ /* 0x000fe60008000000 */
[----:B------:R-:W-:Y:S07]  /*2270*/  UIMAD.WIDE.U32 UR20, UR11, UR44, URZ ;  /* 0x0000002c0b1472a5 */ /* 0x000fee000f8e00ff */
[----:B------:R-:W-:Y:S02]  /*2280*/  UMOV UR5, UR21 ;  /* 0x0000001500057c82 */ /* 0x000fe40008000000 */
[----:B------:R-:W-:Y:S02]  /*2290*/  USHF.R.U32.HI UR13, URZ, UR39, UR5 ;  /* 0x00000027ff0d7299 */ /* 0x000fe40008011605 */
[----:B------:R-:W-:Y:S02]  /*22a0*/  UIADD3 UR5, UPT, UPT, -UR11, URZ, URZ ;  /* 0x000000ff0b057290 */ /* 0x000fe4000fffe1ff */
[----:B------:R-:W-:Y:S02]  /*22b0*/  USEL UR38, UR11, UR13, !UP4 ;  /* 0x0000000d0b267287 */ /* 0x000fe4000e000000 */
[----:B------:R-:W-:Y:S02]  /*22c0*/  UIMAD UR5, UR48, UR5, UR12 ;  /* 0x00000005300572a4 */ /* 0x000fe4000f8e020c */
[----:B------:R-:W-:Y:S02]  /*22d0*/  UIADD3 UR12, UPT, UPT, -UR38, URZ, URZ ;  /* 0x000000ff260c7290 */ /* 0x000fe4000fffe1ff */
[----:B------:R-:W-:Y:S02]  /*22e0*/  UIMAD UR36, UR5, UR40, UR6 ;  /* 0x00000028052472a4 */ /* 0x000fe4000f8e0206 */
[----:B------:R-:W-:Y:S01]  /*22f0*/  UIMAD UR5, UR49, UR12, UR11 ;  /* 0x0000000c310572a4 */ /* 0x000fe2000f8e020b */
[----:B------:R-:W-:Y:S01]  /*2300*/  UMOV UR30, UR38 ;  /* 0x00000026001e7c82 */ /* 0x000fe20008000000 */
[----:B------:R-:W-:Y:S02]  /*2310*/  UMOV UR22, UR38 ;  /* 0x0000002600167c82 */ /* 0x000fe40008000000 */
[----:B------:R-:W-:Y:S01]  /*2320*/  UIMAD UR37, UR5, UR41, UR7 ;  /* 0x00000029052572a4 */ /* 0x000fe2000f8e0207 */
[----:B---3--:R-:W-:Y:S01]  /*2330*/  UMOV UR28, UR36 ;  /* 0x00000024001c7c82 */ /* 0x008fe20008000000 */
[----:B------:R-:W-:Y:S01]  /*2340*/  UMOV UR20, UR36 ;  /* 0x0000002400147c82 */ /* 0x000fe20008000000 */
[----:B------:R-:W-:Y:S01]  /*2350*/  UMOV UR11, UR35 ;  /* 0x00000023000b7c82 */ /* 0x000fe20008000000 */
[----:B------:R-:W-:Y:S01]  /*2360*/  UMOV UR12, UR36 ;  /* 0x00000024000c7c82 */ /* 0x000fe20008000000 */
[----:B------:R-:W-:Y:S02]  /*2370*/  UMOV UR14, UR38 ;  /* 0x00000026000e7c82 */ /* 0x000fe40008000000 */
[----:B------:R-:W-:Y:S01]  /*2380*/  UMOV UR29, UR37 ;  /* 0x00000025001d7c82 */ /* 0x000fe20008000000 */
[----:B------:R-:W-:Y:S01]  /*2390*/  UMOV UR21, UR37 ;  /* 0x0000002500157c82 */ /* 0x000fe20008000000 */
[----:B------:R-:W-:Y:S01]  /*23a0*/  UTMALDG.5D.IM2COL.MULTICAST [UR32], [UR70], UR31 ;  /* 0x00000020460073b4 */ /* 0x000fe2000806081f */
[----:B------:R-:W-:Y:S01]  /*23b0*/  UMOV UR13, UR37 ;  /* 0x00000025000d7c82 */ /* 0x000fe20008000000 */
[----:B------:R-:W-:Y:S01]  /*23c0*/  UTMALDG.5D.IM2COL.MULTICAST [UR24], [UR70], UR31 ;  /* 0x00000018460073b4 */ /* 0x000fe2000806081f */
[----:B------:R-:W-:Y:S01]  /*23d0*/  UTMALDG.5D.IM2COL.MULTICAST [UR16], [UR70], UR31 ;  /* 0x00000010460073b4 */ /* 0x000fe2000806081f */
[----:B------:R3:W-:Y:S02]  /*23e0*/  UTMALDG.5D.IM2COL.MULTICAST [UR8], [UR70], UR31 ;  /* 0x00000008460073b4 */ /* 0x0007e4000806081f */
[----:B---3--:R-:W-:Y:S01]  /*23f0*/  UMOV UR31, UR61 ;  /* 0x0000003d001f7c82 */ /* 0x008fe20008000000 */
[----:B-12---:R-:W-:Y:S05]  /*2400*/  BRA.U UP0, `(.L_x_29) ;  /* 0xfffffff900687547 */ /* 0x006fea000b83ffff */
.L_x_23:
[----:B------:R-:W-:Y:S01]  /*2410*/  ULEA UR4, UR63, UR60, 0x3 ;  /* 0x0000003c3f047291 */ /* 0x000fe2000f8e18ff */
[----:B------:R-:W-:Y:S01]  /*2420*/  SHF.L.U32 R2, R12, 0x1f, RZ ;  /* 0x0000001f0c027819 */ /* 0x000fe200000006ff */
[----:B------:R-:W-:Y:S01]  /*2430*/  @!P4 SYNCS.ARRIVE.TRANS64.A1T0 RZ, [UR60+0xc8], RZ ;  /* 0x0000c8ffffffc9a7 */ /* 0x000fe2000810003c */
[----:B------:R-:W-:-:S06]  /*2440*/  UISETP.GT.AND UP0, UPT, UR67, UR66, UPT ;  /* 0x000000424300728c */ /* 0x000fcc000bf04270 */
[----:B------:R1:W2:Y:S03]  /*2450*/  SYNCS.PHASECHK.TRANS64.TRYWAIT P1, [UR4+0x40], R2 ;  /* 0x00004002ff0075a7 */ /* 0x0002a60008021104 */
[----:B------:R-:W-:Y:S05]  /*2460*/  BRA.U !UP0, `(.L_x_30) ;  /* 0x0000000508f47547 */ /* 0x000fea000b800000 */
[----:B-1----:R-:W1:Y:S01]  /*2470*/  LDC.64 R2, c[0x0][0x5f8] ;  /* 0x00017e00ff027b82 */ /* 0x002e620000000a00 */
[----:B------:R-:W4:Y:S01]  /*2480*/  LDCU UR5, c[0x0][0x5c8] ;  /* 0x0000b900ff0577ac */ /* 0x000f220008000800 */
[----:B------:R-:W1:Y:S06]  /*2490*/  LDCU.64 UR8, c[0x0][0x5c0] ;  /* 0x0000b800ff0877ac */ /* 0x000e6c0008000a00 */
[----:B------:R-:W4:Y:S01]  /*24a0*/  LDC R5, c[0x0][0x600] ;  /* 0x00018000ff057b82 */ /* 0x000f220000000800 */
[----:B------:R-:W-:Y:S01]  /*24b0*/  UIADD3 UR50, UPT, UPT, UR64, UR31, URZ ;  /* 0x0000001f40327290 */ /* 0x000fe2000fffe0ff */
[----:B------:R-:W1:Y:S01]  /*24c0*/  LDCU UR49, c[0x0][0x5a8] ;  /* 0x0000b500ff3177ac */ /* 0x000e620008000800 */
[----:B------:R-:W1:Y:S01]  /*24d0*/  LDCU UR48, c[0x0][0x59c] ;  /* 0x0000b380ff3077ac */ /* 0x000e620008000800 */
[----:B------:R-:W1:Y:S01]  /*24e0*/  LDCU UR47, c[0x0][0x590] ;  /* 0x0000b200ff2f77ac */ /* 0x000e620008000800 */
[----:B------:R-:W1:Y:S02]  /*24f0*/  LDCU UR46, c[0x0][0x594] ;  /* 0x0000b280ff2e77ac */ /* 0x000e640008000800 */
[----:B-1----:R-:W-:-:S02]  /*2500*/  IMAD R2, R7, UR8, R2 ;  /* 0x0000000807027c24 */ /* 0x002fc4000f8e0202 */
[----:B------:R-:W-:Y:S01]  /*2510*/  IMAD R3, R6, UR9, R3 ;  /* 0x0000000906037c24 */ /* 0x000fe2000f8e0203 */
[----:B------:R-:W1:Y:S01]  /*2520*/  LDCU UR45, c[0x0][0x598] ;  /* 0x0000b300ff2d77ac */ /* 0x000e620008000800 */
[----:B------:R-:W1:Y:S01]  /*2530*/  LDCU UR44, c[0x0][0x5ac] ;  /* 0x0000b580ff2c77ac */ /* 0x000e620008000800 */
[----:B----4-:R-:W-:Y:S01]  /*2540*/  IMAD R16, R16, UR5, R5 ;  /* 0x0000000510107c24 */ /* 0x010fe2000f8e0205 */
[----:B------:R-:W4:Y:S01]  /*2550*/  LDCU UR39, c[0x0][0x5b0] ;  /* 0x0000b600ff2777ac */ /* 0x000f220008000800 */
        /* <DEDUP_REMOVED lines=8> */
[----:B------:R-:W-:-:S12]  /*25e0*/  UIADD3 UR10, UPT, UPT, UR34, 0x60, URZ ;  /* 0x00000060220a7890 */ /* 0x000fd8000fffe0ff */
.L_x_36:
[----:B------:R-:W-:Y:S01]  /*25f0*/  @!P6 MOV R5, 0x6000 ;  /* 0x000060000005e802 */ /* 0x000fe20000000f00 */
[----:B------:R-:W-:Y:S01]  /*2600*/  ULEA UR53, UR63, UR60, 0x3 ;  /* 0x0000003c3f357291 */ /* 0x000fe2000f8e18ff */
[----:B--2---:R-:W-:Y:S11]  /*2610*/  @P1 BRA `(.L_x_31) ;  /* 0x00000000000c1947 */ /* 0x004ff60003800000 */
[----:B------:R-:W-:Y:S04]  /*2620*/  SHF.L.U32 R7, R12, 0x1f, RZ ;  /* 0x0000001f0c077819 */ /* 0x000fe800000006ff */
[----:B------:R-:W2:Y:S02]  /*2630*/  SYNCS.PHASECHK.TRANS64.TRYWAIT P0, [UR53+0x40], R7 ;  /* 0x00004007ff0075a7 */ /* 0x000ea40008001135 */
[----:B--2---:R-:W-:Y:S05]  /*2640*/  @!P0 BRA `(.L_x_32) ;  /* 0x00000074003c8947 */ /* 0x004fea0003800000 */
.L_x_31:
[----:B------:R1:W-:Y:S01]  /*2650*/  @!P6 SYNCS.ARRIVE.TRANS64 RZ, [UR53], R5 ;  /* 0x00000005ffffe9a7 */ /* 0x0003e20008000035 */
[----:B------:R-:W-:Y:S04]  /*2660*/  ULOP3.LUT UR5, UR62, 0x2, URZ, 0xfc, !UPT ;  /* 0x000000023e057892 */ /* 0x000fe8000f8efcff */
[----:B------:R-:W-:Y:S09]  /*2670*/  UISETP.NE.AND UP0, UPT, UR5, 0x2, UPT ;  /* 0x000000020500788c */ /* 0x000ff2000bf05270 */
[----:B------:R-:W-:Y:S05]  /*2680*/  BRA.U UP0, `(.L_x_33) ;  /* 0x0000000100047547 */ /* 0x000fea000b800000 */
[----:B-1--4-:R-:W-:Y:S05]  /*2690*/  BPT.TRAP 0x1 ;  /* 0x000000040000795c */ /* 0x012fea0000300000 */
.L_x_33:
[----:B------:R-:W-:Y:S04]  /*26a0*/  BSSY.RECONVERGENT B0, `(.L_x_34) ;  /* 0x0000003000007945 */ /* 0x000fe80003800200 */
[----:B------:R-:W-:Y:S05]  /*26b0*/  @P5 BRA `(.L_x_35) ;  /* 0x0000000000045947 */ /* 0x000fea0003800000 */
[----:B-1--4-:R-:W-:Y:S05]  /*26c0*/  BPT.TRAP 0x1 ;  /* 0x000000040000795c */ /* 0x012fea0000300000 */
.L_x_35:
[----:B-1--4-:R-:W-:Y:S05]  /*26d0*/  BSYNC.RECONVERGENT B0 ;  /* 0x0000000000007941 */ /* 0x012fea0003800200 */
.L_x_34:
[----:B------:R-:W-:Y:S01]  /*26e0*/  UIADD3 UR8, UPT, UPT, UR63, 0x1, URZ ;  /* 0x000000013f087890 */ /* 0x000fe2000fffe0ff */
[----:B--2---:R-:W-:Y:S01]  /*26f0*/  IMAD.MOV.U32 R4, RZ, RZ, 0x3 ;  /* 0x00000003ff047424 */ /* 0x004fe200078e00ff */
[----:B------:R-:W-:Y:S02]  /*2700*/  USHF.L.U32 UR55, UR31, 0x5, URZ ;  /* 0x000000051f377899 */ /* 0x000fe400080006ff */
[----:B------:R-:W-:Y:S02]  /*2710*/  UISETP.NE.AND UP5, UPT, UR8, 0x8, UPT ;  /* 0x000000080800788c */ /* 0x000fe4000bfa5270 */
[----:B------:R-:W-:Y:S02]  /*2720*/  ULEA UR14, UR63, UR51, 0xc ;  /* 0x000000333f0e7291 */ /* 0x000fe4000f8e60ff */
[----:B------:R-:W-:Y:S02]  /*2730*/  USEL UR5, URZ, 0x1, UP5 ;  /* 0x00000001ff057887 */ /* 0x000fe4000a800000 */
[----:B------:R-:W-:Y:S02]  /*2740*/  ULEA UR56, UR63, UR60, 0xd ;  /* 0x0000003c3f387291 */ /* 0x000fe4000f8e68ff */
[----:B------:R-:W-:Y:S02]  /*2750*/  USEL UR63, UR8, URZ, UP5 ;  /* 0x000000ff083f7287 */ /* 0x000fe4000a800000 */
[----:B------:R-:W-:Y:S01]  /*2760*/  UISETP.NE.AND UP2, UPT, UR47, 0x1, UPT ;  /* 0x000000012f00788c */ /* 0x000fe2000bf45270 */
[----:B------:R-:W-:Y:S01]  /*2770*/  LOP3.LUT R12, R12, UR5, RZ, 0x3c, !PT ;  /* 0x000000050c0c7c12 */ /* 0x000fe2000f8e3cff */
[----:B------:R-:W-:Y:S02]  /*2780*/  ULOP3.LUT UR5, UR55, UR23, URZ, 0xfc, !UPT ;  /* 0x0000001737057292 */ /* 0x000fe4000f8efcff */
[----:B------:R-:W-:Y:S01]  /*2790*/  ULEA UR8, UR63, UR60, 0x3 ;  /* 0x0000003c3f087291 */ /* 0x000fe2000f8e18ff */
[----:B------:R-:W-:Y:S01]  /*27a0*/  SHF.L.U32 R6, R12, 0x1f, RZ ;  /* 0x0000001f0c067819 */ /* 0x000fe200000006ff */
[----:B------:R-:W-:Y:S01]  /*27b0*/  UIMAD.WIDE.U32 UR12, UR5, UR46, URZ ;  /* 0x0000002e050c72a5 */ /* 0x000fe2000f8e00ff */
[----:B------:R-:W-:Y:S01]  /*27c0*/  ELECT P0, URZ, PT ;  /* 0x0000000000ff782f */ /* 0x000fe20003800000 */
[----:B------:R-:W-:Y:S02]  /*27d0*/  UIADD3 UR74, UP1, UPT, UR68, 0x80, URZ ;  /* 0x00000080444a7890 */ /* 0x000fe4000ff3e0ff */
[----:B------:R-:W-:Y:S03]  /*27e0*/  UIADD3 UR52, UPT, UPT, UR56, 0x8800, URZ ;  /* 0x0000880038347890 */ /* 0x000fe6000fffe0ff */
[----:B------:R1:W2:Y:S01]  /*27f0*/  SYNCS.PHASECHK.TRANS64.TRYWAIT P1, [UR8+0x40], R6 ;  /* 0x00004006ff0075a7 */ /* 0x0002a20008021108 */
[----:B------:R-:W-:Y:S02]  /*2800*/  UIADD3.X UR75, UPT, UPT, URZ, UR69, URZ, UP1, !UPT ;  /* 0x00000045ff4b7290 */ /* 0x000fe40008ffe4ff */
[----:B------:R-:W-:Y:S02]  /*2810*/  UISETP.NE.AND UP3, UPT, UR48, 0x1, UPT ;  /* 0x000000013000788c */ /* 0x000fe4000bf65270 */
[----:B------:R-:W-:Y:S02]  /*2820*/  UIADD3 UR56, UPT, UPT, UR56, 0x9800, URZ ;  /* 0x0000980038387890 */ /* 0x000fe4000fffe0ff */
[----:B------:R-:W-:Y:S01]  /*2830*/  UISETP.NE.AND UP4, UPT, UR49, 0x1, UPT ;  /* 0x000000013100788c */ /* 0x000fe2000bf85270 */
[----:B------:R-:W-:Y:S01]  /*2840*/  @P0 IMAD.U32 R5, R3, 0x20, R2 ;  /* 0x0000002003050824 */ /* 0x000fe200078e0002 */
[----:B------:R-:W-:Y:S02]  /*2850*/  UIADD3 UR70, UP0, UPT, UR68, 0x180, URZ ;  /* 0x0000018044467890 */ /* 0x000fe4000ff1e0ff */
[----:B------:R-:W-:Y:S01]  /*2860*/  ULEA UR14, UR14, UR60, 0x2 ;  /* 0x0000003c0e0e7291 */ /* 0x000fe2000f8e10ff */
[----:B------:R-:W-:Y:S01]  /*2870*/  @P0 IMAD.U32 R5, R16, 0x400, R5 ;  /* 0x0000040010050824 */ /* 0x000fe200078e0005 */
[----:B------:R-:W-:Y:S02]  /*2880*/  UIADD3.X UR71, UPT, UPT, URZ, UR69, URZ, UP0, !UPT ;  /* 0x00000045ff477290 */ /* 0x000fe400087fe4ff */
[----:B------:R-:W-:Y:S02]  /*2890*/  UIADD3 UR32, UPT, UPT, UR14, 0x18800, URZ ;  /* 0x000188000e207890 */ /* 0x000fe4000fffe0ff */
[----:B------:R-:W-:Y:S01]  /*28a0*/  UIADD3 UR24, UPT, UPT, UR14, 0x19800, URZ ;  /* 0x000198000e187890 */ /* 0x000fe2000fffe0ff */
[----:B------:R-:W-:Y:S01]  /*28b0*/  @P0 R2UR UR19, R5 ;  /* 0x00000000051302ca */ /* 0x000fe200000e0000 */
        /* <DEDUP_REMOVED lines=43> */
[----:B----4-:R-:W-:Y:S01]  /*2b70*/  UMOV UR28, UR36 ;  /* 0x00000024001c7c82 */ /* 0x010fe20008000000 */
[----:B------:R-:W-:Y:S01]  /*2b80*/  UMOV UR20, UR36 ;  /* 0x0000002400147c82 */ /* 0x000fe20008000000 */
[----:B------:R-:W-:Y:S01]  /*2b90*/  UMOV UR11, UR35 ;  /* 0x00000023000b7c82 */ /* 0x000fe20008000000 */
[----:B------:R-:W-:Y:S01]  /*2ba0*/  UMOV UR12, UR36 ;  /* 0x00000024000c7c82 */ /* 0x000fe20008000000 */
[----:B------:R-:W-:Y:S02]  /*2bb0*/  UMOV UR14, UR38 ;  /* 0x00000026000e7c82 */ /* 0x000fe40008000000 */
[----:B------:R-:W-:Y:S01]  /*2bc0*/  UMOV UR29, UR37 ;  /* 0x00000025001d7c82 */ /* 0x000fe20008000000 */
[----:B------:R-:W-:Y:S01]  /*2bd0*/  UMOV UR21, UR37 ;  /* 0x0000002500157c82 */ /* 0x000fe20008000000 */
[----:B------:R1:W-:Y:S01]  /*2be0*/  UTMALDG.5D.IM2COL.MULTICAST [UR32], [UR70], UR72 ;  /* 0x00000020460073b4 */ /* 0x0003e20008060848 */
[----:B------:R-:W-:Y:S01]  /*2bf0*/  UMOV UR13, UR37 ;  /* 0x00000025000d7c82 */ /* 0x000fe20008000000 */
[----:B------:R1:W-:Y:S01]  /*2c00*/  UTMALDG.5D.IM2COL.MULTICAST [UR24], [UR70], UR72 ;  /* 0x00000018460073b4 */ /* 0x0003e20008060848 */
[----:B------:R1:W-:Y:S01]  /*2c10*/  UTMALDG.5D.IM2COL.MULTICAST [UR16], [UR70], UR72 ;  /* 0x00000010460073b4 */ /* 0x0003e20008060848 */
[----:B------:R1:W-:Y:S02]  /*2c20*/  UTMALDG.5D.IM2COL.MULTICAST [UR8], [UR70], UR72 ;  /* 0x00000008460073b4 */ /* 0x0003e40008060848 */
[----:B-12---:R-:W-:Y:S05]  /*2c30*/  BRA.U UP0, `(.L_x_36) ;  /* 0xfffffff9006c7547 */ /* 0x006fea000b83ffff */
.L_x_30:
[----:B------:R-:W-:Y:S01]  /*2c40*/  SHF.L.U32 R3, R10, 0x1f, RZ ;  /* 0x0000001f0a037819 */ /* 0x000fe200000006ff */
[----:B------:R-:W-:-:S03]  /*2c50*/  NOP ;  /* 0x0000000000007918 */ /* 0x000fc60000000000 */
[----:B------:R-:W4:Y:S02]  /*2c60*/  SYNCS.PHASECHK.TRANS64.TRYWAIT P0, [UR60+0xd0], R3 ;  /* 0x0000d003ff0075a7 */ /* 0x000f24000800113c */
[----:B----4-:R-:W-:Y:S05]  /*2c70*/  @!P0 BRA `(.L_x_37) ;  /* 0x0000006c00c88947 */ /* 0x010fea0003800000 */
.L_x_138:
[----:B------:R-:W4:Y:S01]  /*2c80*/  LDS.128 R4, [UR60+0x110] ;  /* 0x0001103cff047984 */ /* 0x000f220008000c00 */
[----:B------:R-:W-:Y:S01]  /*2c90*/  UIADD3 UR4, UPT, UPT, UR60, 0xd8, URZ ;  /* 0x000000d83c047890 */ /* 0x000fe2000fffe0ff */
[----:B--2---:R-:W-:Y:S01]  /*2ca0*/  ISETP.GE.AND P1, PT, R26, 0x1, PT ;  /* 0x000000011a00780c */ /* 0x004fe20003f26270 */
[----:B------:R-:W-:Y:S01]  /*2cb0*/  @!PT LDS RZ, [RZ] ;  /* 0x00000000fffff984 */ /* 0x000fe20000000800 */
[----:B------:R-:W-:Y:S01]  /*2cc0*/  @!PT LDS RZ, [RZ] ;  /* 0x00000000fffff984 */ /* 0x000fe20000000800 */
[----:B------:R-:W-:Y:S01]  /*2cd0*/  @!PT LDS RZ, [RZ] ;  /* 0x00000000fffff984 */ /* 0x000fe20000000800 */
[----:B------:R-:W-:Y:S01]  /*2ce0*/  @!PT LDS RZ, [RZ] ;  /* 0x00000000fffff984 */ /* 0x000fe20000000800 */
[----:B------:R2:W-:Y:S06]  /*2cf0*/  MEMBAR.ALL.CTA ;  /* 0x0000000000007992 */ /* 0x0005ec0000008000 */
[----:B--2---:R-:W2:Y:S01]  /*2d00*/  FENCE.VIEW.ASYNC.S ;  /* 0x00000000000073c6 */ /* 0x004ea20000000000 */
[----:B------:R-:W-:-:S09]  /*2d10*/  UPRMT UR4, URZ, 0x654, UR4 ;  /* 0x00000654ff047896 */ /* 0x000fd20008000004 */
[----:B--2---:R-:W-:Y:S01]  /*2d20*/  SYNCS.ARRIVE.TRANS64.RED.A1T0 RZ, [UR4], RZ ;  /* 0x000000ffffff79a7 */ /* 0x004fe20008100404 */
[----:B----4-:R-:W-:-:S13]  /*2d30*/  LOP3.LUT P0, RZ, R6, 0x1, RZ, 0xc0, !PT ;  /* 0x0000000106ff7812 */ /* 0x010fda000780c0ff */
[----:B------:R-:W-:Y:S02]  /*2d40*/  @P0 MOV R11, R4 ;  /* 0x00000004000b0202 */ /* 0x000fe40000000f00 */
[----:B------:R-:W-:Y:S01]  /*2d50*/  @P0 LOP3.LUT R8, R5, 0xffff, RZ, 0xc0, !PT ;  /* 0x0000ffff05080812 */ /* 0x000fe200078ec0ff */
[----:B------:R-:W-:Y:S06]  /*2d60*/  @!P1 BRA `(.L_x_38) ;  /* 0x0000000000b89947 */ /* 0x000fec0003800000 */
[----:B------:R-:W2:Y:S01]  /*2d70*/  LDC.64 R4, c[0x0][0xc18] ;  /* 0x00030600ff047b82 */ /* 0x000ea20000000a00 */
[----:B------:R-:W-:-:S07]  /*2d80*/  ISETP.NE.AND P3, PT, R26, 0x1, PT ;  /* 0x000000011a00780c */ /* 0x000fce0003f65270 */
[----:B------:R-:W4:Y:S08]  /*2d90*/  LDC.64 R6, c[0x0][0xc10] ;  /* 0x00030400ff067b82 */ /* 0x000f300000000a00 */
[----:B------:R-:W3:Y:S08]  /*2da0*/  LDC R13, c[0x0][0xc20] ;  /* 0x00030800ff0d7b82 */ /* 0x000ef00000000800 */
[----:B------:R-:W3:Y:S01]  /*2db0*/  LDC R16, c[0x0][0xc0c] ;  /* 0x00030300ff107b82 */ /* 0x000ee20000000800 */
[----:B--2---:R-:W-:Y:S01]  /*2dc0*/  IMAD.HI.U32 R20, R0, R5, RZ ;  /* 0x0000000500147227 */ /* 0x004fe200078e00ff */
[----:B------:R-:W-:-:S06]  /*2dd0*/  ISETP.NE.AND P1, PT, R4, 0x1, PT ;  /* 0x000000010400780c */ /* 0x000fcc0003f25270 */
[----:B-1----:R-:W1:Y:S01]  /*2de0*/  LDC.64 R2, c[0x0][0xc28] ;  /* 0x00030a00ff027b82 */ /* 0x002e620000000a00 */
[----:B----4-:R-:W-:-:S04]  /*2df0*/  IMAD.HI.U32 R18, R9, R6, RZ ;  /* 0x0000000609127227 */ /* 0x010fc800078e00ff */
[----:B------:R-:W-:Y:S01]  /*2e00*/  IMAD.HI.U32 R22, R11, R6, RZ ;  /* 0x000000060b167227 */ /* 0x000fe200078e00ff */
[----:B------:R-:W-:Y:S02]  /*2e10*/  SHF.R.U32.HI R18, RZ, R7, R18 ;  /* 0x00000007ff127219 */ /* 0x000fe40000011612 */
[----:B---3--:R-:W-:Y:S01]  /*2e20*/  SHF.R.U32.HI R15, RZ, R13, R20 ;  /* 0x0000000dff0f7219 */ /* 0x008fe20000011614 */
[----:B------:R-:W-:Y:S01]  /*2e30*/  IMAD.HI.U32 R20, R8, R5, RZ ;  /* 0x0000000508147227 */ /* 0x000fe200078e00ff */
[----:B------:R-:W-:Y:S02]  /*2e40*/  SHF.R.U32.HI R22, RZ, R7, R22 ;  /* 0x00000007ff167219 */ /* 0x000fe40000011616 */
[----:B------:R-:W-:Y:S02]  /*2e50*/  SEL R15, R0, R15, !P1 ;  /* 0x0000000f000f7207 */ /* 0x000fe40004800000 */
[----:B------:R-:W-:Y:S02]  /*2e60*/  SHF.R.U32.HI R13, RZ, R13, R20 ;  /* 0x0000000dff0d7219 */ /* 0x000fe40000011614 */
[----:B------:R-:W-:-:S02]  /*2e70*/  ISETP.NE.AND P2, PT, R16, 0x1, PT ;  /* 0x000000011000780c */ /* 0x000fc40003f45270 */
[----:B------:R-:W-:Y:S02]  /*2e80*/  SEL R13, R8, R13, !P1 ;  /* 0x0000000d080d7207 */ /* 0x000fe40004800000 */
[----:B------:R-:W-:Y:S02]  /*2e90*/  SEL R17, R9, R18, !P2 ;  /* 0x0000001209117207 */ /* 0x000fe40005000000 */
[----:B------:R-:W-:Y:S01]  /*2ea0*/  SEL R5, R11, R22, !P2 ;  /* 0x000000160b057207 */ /* 0x000fe20005000000 */
[----:B-1----:R-:W-:Y:S01]  /*2eb0*/  IMAD.HI.U32 R18, R15, R2, RZ ;  /* 0x000000020f127227 */ /* 0x002fe200078e00ff */
[----:B------:R-:W-:-:S03]  /*2ec0*/  IADD3 R7, PT, PT, -R13, RZ, RZ ;  /* 0x000000ff0d077210 */ /* 0x000fc60007ffe1ff */
[----:B------:R-:W-:Y:S01]  /*2ed0*/  IMAD.HI.U32 R6, R17, R2, RZ ;  /* 0x0000000211067227 */ /* 0x000fe200078e00ff */
[----:B------:R-:W-:-:S03]  /*2ee0*/  @P3 SHF.R.U32.HI R15, RZ, R3, R18 ;  /* 0x00000003ff0f3219 */ /* 0x000fc60000011612 */
[----:B------:R-:W-:Y:S01]  /*2ef0*/  IMAD R7, R4, R7, R8 ;  /* 0x0000000704077224 */ /* 0x000fe200078e0208 */
[----:B------:R-:W-:Y:S01]  /*2f00*/  @P3 SHF.R.U32.HI R17, RZ, R3, R6 ;  /* 0x00000003ff113219 */ /* 0x000fe20000011606 */
[----:B------:R-:W-:-:S04]  /*2f10*/  IMAD R15, R26, R15, RZ ;  /* 0x0000000f1a0f7224 */ /* 0x000fc800078e02ff */
[----:B------:R-:W-:Y:S01]  /*2f20*/  IMAD R6, R26, R17, RZ ;  /* 0x000000111a067224 */ /* 0x000fe200078e02ff */
[----:B------:R-:W-:-:S04]  /*2f30*/  ISETP.GE.AND P1, PT, R13, R15, PT ;  /* 0x0000000f0d00720c */ /* 0x000fc80003f26270 */
[----:B------:R-:W-:Y:S01]  /*2f40*/  ISETP.GE.OR P1, PT, R5, R6, P1 ;  /* 0x000000060500720c */ /* 0x000fe20000f26670 */
[----:B------:R-:W-:-:S05]  /*2f50*/  IMAD.HI.U32 R6, R13, R2, RZ ;  /* 0x000000020d067227 */ /* 0x000fca00078e00ff */
[----:B------:R-:W-:-:S04]  /*2f60*/  SHF.R.U32.HI R6, RZ, R3, R6 ;  /* 0x00000003ff067219 */ /* 0x000fc80000011606 */
[----:B------:R-:W-:-:S03]  /*2f70*/  SEL R6, R13, R6, !P3 ;  /* 0x000000060d067207 */ /* 0x000fc60005800000 */
[----:B------:R-:W-:-:S04]  /*2f80*/  @!P1 IMAD.HI.U32 R18, R5, R2, RZ ;  /* 0x0000000205129227 */ /* 0x000fc800078e00ff */
[----:B------:R-:W-:Y:S01]  /*2f90*/  IMAD.MOV R2, RZ, RZ, -R6 ;  /* 0x000000ffff027224 */ /* 0x000fe200078e0a06 */
[----:B------:R-:W-:-:S03]  /*2fa0*/  @!P1 SHF.R.U32.HI R18, RZ, R3, R18 ;  /* 0x00000003ff129219 */ /* 0x000fc60000011612 */
[----:B------:R-:W-:Y:S01]  /*2fb0*/  IMAD R2, R26, R2, R13 ;  /* 0x000000021a027224 */ /* 0x000fe200078e020d */
        /* <DEDUP_REMOVED lines=9> */
.L_x_38:
[----:B------:R-:W2:Y:S02]  /*3050*/  LDCU UR4, c[0x0][0xc30] ;  /* 0x00018600ff0477ac */ /* 0x000ea40008000800 */
[----:B--2---:R-:W-:-:S09]  /*3060*/  UISETP.NE.AND UP0, UPT, UR4, 0x1, UPT ;  /* 0x000000010400788c */ /* 0x004fd2000bf05270 */
[----:B------:R-:W-:Y:S05]  /*3070*/  BRA.U UP0, `(.L_x_39) ;  /* 0x0000000100407547 */ /* 0x000fea000b800000 */
[----:B------:R-:W2:Y:S08]  /*3080*/  LDC.64 R4, c[0x0][0xc10] ;  /* 0x00030400ff047b82 */ /* 0x000eb00000000a00 */
[----:B-1----:R-:W1:Y:S08]  /*3090*/  LDC.64 R2, c[0x0][0xc18] ;  /* 0x00030600ff027b82 */ /* 0x002e700000000a00 */
[----:B------:R-:W4:Y:S08]  /*30a0*/  LDC R6, c[0x0][0xc20] ;  /* 0x00030800ff067b82 */ /* 0x000f300000000800 */
[----:B------:R-:W3:Y:S01]  /*30b0*/  LDC R16, c[0x0][0xc0c] ;  /* 0x00030300ff107b82 */ /* 0x000ee20000000800 */
[----:B--2---:R-:W-:-:S05]  /*30c0*/  IMAD.HI.U32 R4, R11, R4, RZ ;  /* 0x000000040b047227 */ /* 0x004fca00078e00ff */
[----:B------:R-:W-:Y:S01]  /*30d0*/  SHF.R.U32.HI R4, RZ, R5, R4 ;  /* 0x00000005ff047219 */ /* 0x000fe20000011604 */
[----:B-1----:R-:W-:Y:S01]  /*30e0*/  IMAD.HI.U32 R3, R8, R3, RZ ;  /* 0x0000000308037227 */ /* 0x002fe200078e00ff */
[----:B------:R-:W-:-:S04]  /*30f0*/  ISETP.NE.AND P1, PT, R2, 0x1, PT ;  /* 0x000000010200780c */ /* 0x000fc80003f25270 */
[----:B----4-:R-:W-:-:S04]  /*3100*/  SHF.R.U32.HI R3, RZ, R6, R3 ;  /* 0x00000006ff037219 */ /* 0x010fc80000011603 */
[----:B------:R-:W-:Y:S02]  /*3110*/  SEL R3, R8, R3, !P1 ;  /* 0x0000000308037207 */ /* 0x000fe40004800000 */
[----:B---3--:R-:W-:-:S04]  /*3120*/  ISETP.NE.AND P2, PT, R16, 0x1, PT ;  /* 0x000000011000780c */ /* 0x008fc80003f45270 */
[----:B------:R-:W-:-:S05]  /*3130*/  SEL R4, R11, R4, !P2 ;  /* 0x000000040b047207 */ /* 0x000fca0005000000 */
[----:B------:R-:W-:Y:S02]  /*3140*/  IMAD.IADD R5, R3, 0x1, -R4 ;  /* 0x0000000103057824 */ /* 0x000fe400078e0a04 */
[----:B------:R-:W-:Y:S02]  /*3150*/  IMAD.IADD R3, R4, 0x1, -R3 ;  /* 0x0000000104037824 */ /* 0x000fe400078e0a03 */
[----:B------:R-:W-:Y:S02]  /*3160*/  IMAD R11, R5, R16, R11 ;  /* 0x00000010050b7224 */ /* 0x000fe400078e020b */
[----:B------:R-:W-:-:S07]  /*3170*/  IMAD R8, R3, R2, R8 ;  /* 0x0000000203087224 */ /* 0x000fce00078e0208 */
.L_x_39:
[----:B------:R-:W-:Y:S01]  /*3180*/  PLOP3.LUT P4, PT, PT, PT, PT, 0x80, 0x8 ;  /* 0x000000000008781c */ /* 0x000fe20003f8f070 */
[----:B------:R-:W-:Y:S01]  /*3190*/  IMAD.IADD R21, R11, 0x1, R74 ;  /* 0x000000010b157824 */ /* 0x000fe200078e024a */
[----:B------:R-:W-:Y:S01]  /*31a0*/  LOP3.LUT R10, R10, 0x1, RZ, 0x3c, !PT ;  /* 0x000000010a0a7812 */ /* 0x000fe200078e3cff */
[----:B------:R-:W-:Y:S01]  /*31b0*/  IMAD.IADD R19, R8, 0x1, R51 ;  /* 0x0000000108137824 */ /* 0x000fe200078e0233 */
[----:B------:R-:W-:Y:S09]  /*31c0*/  @P0 BRA `(.L_x_40) ;  /* 0xffffffe400280947 */ /* 0x000ff2000383ffff */
[----:B------:R-:W-:Y:S01]  /*31d0*/  UIADD3 UR60, UPT, UPT, UR60, 0x40, URZ ;  /* 0x000000403c3c7890 */ /* 0x000fe2000fffe0ff */
[----:B-1----:R-:W-:-:S03]  /*31e0*/  SHF.L.U32 R3, R12, 0x1f, RZ ;  /* 0x0000001f0c037819 */ /* 0x002fc600000006ff */
[----:B------:R-:W-:-:S09]  /*31f0*/  ULEA UR4, UR63, UR60, 0x3 ;  /* 0x0000003c3f047291 */ /* 0x000fd2000f8e18ff */
[----:B------:R-:W1:Y:S02]  /*3200*/  SYNCS.PHASECHK.TRANS64.TRYWAIT P0, [UR4], R3 ;  /* 0x00000003ff0075a7 */ /* 0x000e640008001104 */
[----:B-1----:R-:W-:Y:S05]  /*3210*/  @!P0 BRA `(.L_x_41) ;  /* 0x0000006800788947 */ /* 0x002fea0003800000 */
.L_x_140:
[----:B------:R-:W-:-:S04]  /*3220*/  UIADD3 UR5, UPT, UPT, UR63, 0x1, URZ ;  /* 0x000000013f057890 */ /* 0x000fc8000fffe0ff */
[----:B------:R-:W-:-:S04]  /*3230*/  UISETP.NE.AND UP0, UPT, UR5, 0x8, UPT ;  /* 0x000000080500788c */ /* 0x000fc8000bf05270 */
[----:B------:R-:W-:Y:S02]  /*3240*/  USEL UR6, URZ, 0x1, UP0 ;  /* 0x00000001ff067887 */ /* 0x000fe40008000000 */
[----:B------:R-:W-:-:S04]  /*3250*/  USEL UR5, UR5, URZ, UP0 ;  /* 0x000000ff05057287 */ /* 0x000fc80008000000 */
[----:B------:R-:W-:Y:S01]  /*3260*/  ULEA UR4, UR5, UR60, 0x3 ;  /* 0x0000003c05047291 */ /* 0x000fe2000f8e18ff */
[----:B------:R-:W-:-:S04]  /*3270*/  LOP3.LUT R2, R12, UR6, RZ, 0x3c, !PT ;  /* 0x000000060c027c12 */ /* 0x000fc8000f8e3cff */
[----:B-1----:R-:W-:-:S04]  /*3280*/  SHF.L.U32 R3, R2, 0x1f, RZ ;  /* 0x0000001f02037819 */ /* 0x002fc800000006ff */
[----:B------:R-:W1:Y:S02]  /*3290*/  SYNCS.PHASECHK.TRANS64.TRYWAIT P0, [UR4], R3 ;  /* 0x00000003ff0075a7 */ /* 0x000e640008001104 */
[----:B-1----:R-:W-:Y:S05]  /*32a0*/  @!P0 BRA `(.L_x_42) ;  /* 0x00000068006c8947 */ /* 0x002fea0003800000 */
.L_x_142:
        /* <DEDUP_REMOVED lines=9> */
.L_x_144:
        /* <DEDUP_REMOVED lines=9> */
.L_x_146:
        /* <DEDUP_REMOVED lines=9> */
.L_x_148:
        /* <DEDUP_REMOVED lines=9> */
.L_x_150:
        /* <DEDUP_REMOVED lines=9> */
.L_x_152:
[----:B------:R-:W-:-:S04]  /*3580*/  UIADD3 UR5, UPT, UPT, UR5, 0x1, URZ ;  /* 0x0000000105057890 */ /* 0x000fc8000fffe0ff */
[----:B------:R-:W-:-:S04]  /*3590*/  UISETP.NE.AND UP0, UPT, UR5, 0x8, UPT ;  /* 0x000000080500788c */ /* 0x000fc8000bf05270 */
[----:B------:R-:W-:Y:S02]  /*35a0*/  USEL UR4, URZ, 0x1, UP0 ;  /* 0x00000001ff047887 */ /* 0x000fe40008000000 */
[----:B------:R-:W-:-:S04]  /*35b0*/  USEL UR5, UR5, URZ, UP0 ;  /* 0x000000ff05057287 */ /* 0x000fc80008000000 */
[----:B------:R-:W-:Y:S01]  /*35c0*/  ULEA UR5, UR5, UR60, 0x3 ;  /* 0x0000003c05057291 */ /* 0x000fe2000f8e18ff */
[----:B-1----:R-:W-:-:S04]  /*35d0*/  LOP3.LUT R3, R2, UR4, RZ, 0x3c, !PT ;  /* 0x0000000402037c12 */ /* 0x002fc8000f8e3cff */
[----:B------:R-:W-:Y:S01]  /*35e0*/  SHF.L.U32 R3, R3, 0x1f, RZ ;  /* 0x0000001f03037819 */ /* 0x000fe200000006ff */
[----:B------:R-:W-:-:S07]  /*35f0*/  IMAD.U32 R0, RZ, RZ, UR5 ;  /* 0x00000005ff007e24 */ /* 0x000fce000f8e00ff */
.L_x_48:
[----:B-1----:R1:W2:Y:S02]  /*3600*/  SYNCS.PHASECHK.TRANS64.TRYWAIT P0, [R0+URZ], R3 ;  /* 0x00000003000075a7 */ /* 0x0022a400080011ff */
[----:B--2---:R-:W-:Y:S05]  /*3610*/  @!P0 NANOSLEEP.SYNCS 0x989680 ;  /* 0x009896800000895d */ /* 0x004fea0003900000 */
[----:B------:R-:W2:Y:S02]  /*3620*/  @!P0 SYNCS.PHASECHK.TRANS64 P0, [R0+URZ], R3 ;  /* 0x00000003000085a7 */ /* 0x000ea400080010ff */
[----:B--2---:R-:W-:Y:S05]  /*3630*/  @P0 EXIT ;  /* 0x000000000000094d */ /* 0x004fea0003800000 */
[----:B------:R-:W-:Y:S05]  /*3640*/  BRA `(.L_x_48) ;  /* 0xfffffffc00ec7947 */ /* 0x000fea000383ffff */
.L_x_22:
[----:B------:R-:W-:-:S04]  /*3650*/  UISETP.NE.AND UP1, UPT, UR49, URZ, UPT ;  /* 0x000000ff3100728c */ /* 0x000fc8000bf25270 */
[----:B------:R-:W-:-:S09]  /*3660*/  UISETP.NE.OR UP1, UPT, UR4, 0x1, UP1 ;  /* 0x000000010400788c */ /* 0x000fd20008f25670 */
[----:B------:R-:W-:Y:S05]  /*3670*/  BRA.U UP1, `(.L_x_49) ;  /* 0x0000000101b07547 */ /* 0x000fea000b800000 */
[----:B------:R-:W-:Y:S01]  /*3680*/  UMOV UR4, 0x400 ;  /* 0x0000040000047882 */ /* 0x000fe20000000000 */
[----:B------:R-:W-:Y:S01]  /*3690*/  HFMA2 R2, -RZ, RZ, 0, 5.9604644775390625e-08 ;  /* 0x00000001ff027431 */ /* 0x000fe200000001ff */
[----:B------:R-:W-:Y:S01]  /*36a0*/  ULEA UR49, UR49, UR4, 0x18 ;  /* 0x0000000431317291 */ /* 0x000fe2000f8ec0ff */
[----:B------:R-:W-:Y:S01]  /*36b0*/  ISETP.GE.U32.AND P0, PT, R8, 0x2, PT ;  /* 0x000000020800780c */ /* 0x000fe20003f06070 */
[----:B------:R-:W-:Y:S02]  /*36c0*/  IMAD.MOV.U32 R3, RZ, RZ, RZ ;  /* 0x000000ffff037224 */ /* 0x000fe400078e00ff */
[----:B------:R-:W-:Y:S02]  /*36d0*/  UIADD3 UR6, UPT, UPT, UR49, 0xd8, URZ ;  /* 0x000000d831067890 */ /* 0x000fe4000fffe0ff */
[----:B------:R-:W-:Y:S02]  /*36e0*/  UIADD3 UR7, UPT, UPT, UR49, 0xd0, URZ ;  /* 0x000000d031077890 */ /* 0x000fe4000fffe0ff */
[----:B------:R-:W-:-:S12]  /*36f0*/  UPRMT UR6, URZ, 0x654, UR6 ;  /* 0x00000654ff067896 */ /* 0x000fd80008000006 */
.L_x_52:
[----:B------:R-:W-:Y:S01]  /*3700*/  SHF.L.U32 R7, R2, 0x1f, RZ ;  /* 0x0000001f02077819 */ /* 0x000fe200000006ff */
[----:B------:R-:W-:Y:S02]  /*3710*/  IMAD.U32 R9, RZ, RZ, UR7 ;  /* 0x00000007ff097e24 */ /* 0x000fe4000f8e00ff */
[----:B------:R-:W-:Y:S01]  /*3720*/  @!P0 IMAD.MOV.U32 R5, RZ, RZ, 0x10 ;  /* 0x00000010ff058424 */ /* 0x000fe200078e00ff */
[----:B------:R-:W2:Y:S02]  /*3730*/  SYNCS.PHASECHK.TRANS64.TRYWAIT P1, [UR49+0xd8], R7 ;  /* 0x0000d807ff0075a7 */ /* 0x000ea40008021131 */
[----:B------:R-:W-:-:S04]  /*3740*/  PRMT R9, R8, 0x654, R9 ;  /* 0x0000065408097816 */ /* 0x000fc80000000009 */
[----:B------:R-:W-:Y:S01]  /*3750*/  SEL R0, R9, R0, !P0 ;  /* 0x0000000009007207 */ /* 0x000fe20004000000 */
[----:B--2---:R-:W-:Y:S06]  /*3760*/  @!P1 BRA `(.L_x_50) ;  /* 0x0000006400cc9947 */ /* 0x004fec0003800000 */
.L_x_154:
[----:B------:R-:W-:Y:S01]  /*3770*/  UIADD3 UR4, UPT, UPT, UR49, 0x110, URZ ;  /* 0x0000011031047890 */ /* 0x000fe2000fffe0ff */
[----:B------:R3:W-:Y:S01]  /*3780*/  @!P0 SYNCS.ARRIVE.TRANS64.RED RZ, [R0+URZ], R5 ;  /* 0x0000000500ff89a7 */ /* 0x0007e200080004ff */
[----:B------:R-:W-:Y:S01]  /*3790*/  UIADD3 UR5, UPT, UPT, UR49, 0xd0, URZ ;  /* 0x000000d031057890 */ /* 0x000fe2000fffe0ff */
[----:B------:R-:W-:-:S08]  /*37a0*/  LOP3.LUT R2, R2, 0x1, RZ, 0x3c, !PT ;  /* 0x0000000102027812 */ /* 0x000fd000078e3cff */
[----:B------:R-:W-:Y:S06]  /*37b0*/  UGETNEXTWORKID.BROADCAST [UR4], [UR5] ;  /* 0x00000000040073ca */ /* 0x000fec0008000100 */
[----:B---3--:R-:W-:-:S04]  /*37c0*/  SHF.L.U32 R5, R3, 0x1f, RZ ;  /* 0x0000001f03057819 */ /* 0x008fc800000006ff */
[----:B------:R-:W3:Y:S02]  /*37d0*/  SYNCS.PHASECHK.TRANS64.TRYWAIT P1, [UR49+0xd0], R5 ;  /* 0x0000d005ff0075a7 */ /* 0x000ee40008021131 */
[----:B---3--:R-:W-:Y:S05]  /*37e0*/  @!P1 BRA `(.L_x_51) ;  /* 0x0000006400c49947 */ /* 0x008fea0003800000 */
.L_x_156:
[----:B--2---:R-:W2:Y:S01]  /*37f0*/  LDS.128 R4, [UR49+0x110] ;  /* 0x00011031ff047984 */ /* 0x004ea20008000c00 */
[----:B------:R-:W-:Y:S01]  /*3800*/  LOP3.LUT R3, R3, 0x1, RZ, 0x3c, !PT ;  /* 0x0000000103037812 */ /* 0x000fe200078e3cff */
[----:B------:R-:W-:Y:S01]  /*3810*/  @!PT LDS RZ, [RZ] ;  /* 0x00000000fffff984 */ /* 0x000fe20000000800 */
[----:B------:R-:W-:Y:S01]  /*3820*/  @!PT LDS RZ, [RZ] ;  /* 0x00000000fffff984 */ /* 0x000fe20000000800 */
[----:B------:R-:W-:Y:S01]  /*3830*/  @!PT LDS RZ, [RZ] ;  /* 0x00000000fffff984 */ /* 0x000fe20000000800 */
[----:B------:R-:W-:Y:S01]  /*3840*/  @!PT LDS RZ, [RZ] ;  /* 0x00000000fffff984 */ /* 0x000fe20000000800 */
[----:B------:R3:W-:Y:S06]  /*3850*/  MEMBAR.ALL.CTA ;  /* 0x0000000000007992 */ /* 0x0007ec0000008000 */
[----:B---3--:R-:W3:Y:S02]  /*3860*/  FENCE.VIEW.ASYNC.S ;  /* 0x00000000000073c6 */ /* 0x008ee40000000000 */
[----:B---3--:R-:W-:Y:S01]  /*3870*/  SYNCS.ARRIVE.TRANS64.RED.A1T0 RZ, [UR6], RZ ;  /* 0x000000ffffff79a7 */ /* 0x008fe20008100406 */
[----:B--2---:R-:W-:-:S13]  /*3880*/  LOP3.LUT P1, RZ, R6, 0x1, RZ, 0xc0, !PT ;  /* 0x0000000106ff7812 */ /* 0x004fda000782c0ff */
[----:B------:R-:W-:Y:S05]  /*3890*/  @P1 BRA `(.L_x_52) ;  /* 0xfffffffc00981947 */ /* 0x000fea000383ffff */
[----:B------:R-:W-:-:S04]  /*38a0*/  SHF.L.U32 R0, R2, 0x1f, RZ ;  /* 0x0000001f02007819 */ /* 0x000fc800000006ff */
[----:B------:R-:W2:Y:S02]  /*38b0*/  SYNCS.PHASECHK.TRANS64 P0, [UR49+0xd8], R0 ;  /* 0x0000d800ff0075a7 */ /* 0x000ea40008001031 */
[----:B-12---:R-:W-:Y:S05]  /*38c0*/  @P0 EXIT ;  /* 0x000000000000094d */ /* 0x006fea0003800000 */
[----:B------:R-:W-:-:S07]  /*38d0*/  MOV R0, UR49 ;  /* 0x0000003100007c02 */ /* 0x000fce0008000f00 */
.L_x_53:
[----:B-1----:R-:W-:-:S04]  /*38e0*/  SHF.L.U32 R3, R2, 0x1f, RZ ;  /* 0x0000001f02037819 */ /* 0x002fc800000006ff */
[----:B------:R1:W2:Y:S03]  /*38f0*/  SYNCS.PHASECHK.TRANS64.TRYWAIT P0, [R0+URZ+0xd8], R3 ;  /* 0x0000d803000075a7 */ /* 0x0002a600080011ff */
[----:B--2---:R-:W-:Y:S05]  /*3900*/  @!P0 NANOSLEEP.SYNCS 0x989680 ;  /* 0x009896800000895d */ /* 0x004fea0003900000 */
[----:B------:R-:W2:Y:S02]  /*3910*/  @!P0 SYNCS.PHASECHK.TRANS64 P0, [R0+URZ+0xd8], R3 ;  /* 0x0000d803000085a7 */ /* 0x000ea400080010ff */
[----:B--2---:R-:W-:Y:S05]  /*3920*/  @P0 EXIT ;  /* 0x000000000000094d */ /* 0x004fea0003800000 */
[----:B------:R-:W-:Y:S05]  /*3930*/  BRA `(.L_x_53) ;  /* 0xfffffffc00e87947 */ /* 0x000fea000383ffff */
.L_x_49:
[----:B------:R-:W-:Y:S05]  /*3940*/  BRA.U UP4, `(.L_x_54) ;  /* 0x0000000d04887547 */ /* 0x000fea000b800000 */
[----:B------:R-:W-:Y:S01]  /*3950*/  UMOV UR4, 0x40 ;  /* 0x0000004000047882 */ /* 0x000fe20000000000 */
[----:B------:R-:W-:Y:S01]  /*3960*/  NOP ;  /* 0x0000000000007918 */ /* 0x000fe20000000000 */
[----:B------:R-:W-:Y:S01]  /*3970*/  ULEA UR4, UR49, UR4, 0x18 ;  /* 0x0000000431047291 */ /* 0x000fe2000f8ec0ff */
[----:B------:R-:W-:Y:S02]  /*3980*/  UMOV UR5, 0x400 ;  /* 0x0000040000057882 */ /* 0x000fe40000000000 */
[----:B------:R-:W-:-:S06]  /*3990*/  ULEA UR49, UR49, UR5, 0x18 ;  /* 0x0000000531317291 */ /* 0x000fcc000f8ec0ff */
[----:B------:R-:W2:Y:S02]  /*39a0*/  LDS.U8 R2, [UR4+0x1c] ;  /* 0x00001c04ff027984 */ /* 0x000ea40008000000 */
[----:B--2---:R-:W-:-:S13]  /*39b0*/  ISETP.NE.AND P0, PT, R2, RZ, PT ;  /* 0x000000ff0200720c */ /* 0x004fda0003f05270 */
[----:B------:R-:W-:Y:S05]  /*39c0*/  @P0 BRA `(.L_x_55) ;  /* 0x0000000000580947 */ /* 0x000fea0003800000 */
[----:B------:R-:W-:-:S13]  /*39d0*/  ELECT P0, URZ, PT ;  /* 0x0000000000ff782f */ /* 0x000fda0003800000 */
[----:B------:R-:W-:Y:S05]  /*39e0*/  @!P0 BRA `(.L_x_56) ;  /* 0x0000000000608947 */ /* 0x000fea0003800000 */
[----:B------:R-:W-:Y:S01]  /*39f0*/  UMOV UR5, 0x10 ;  /* 0x0000001000057882 */ /* 0x000fe20000000000 */
[----:B------:R-:W-:Y:S01]  /*3a00*/  HFMA2 R2, -RZ, RZ, 0, 5.9604644775390625e-08 ;  /* 0x00000001ff027431 */ /* 0x000fe200000001ff */
[----:B------:R-:W-:-:S03]  /*3a10*/  MOV R3, 0xffff ;  /* 0x0000ffff00037802 */ /* 0x000fc60000000f00 */
[----:B------:R-:W-:Y:S04]  /*3a20*/  DEPBAR.LE SB2, 0x36 ;  /* 0x0000ad800000791a */ /* 0x000fe80000000000 */
[----:B------:R-:W2:Y:S02]  /*3a30*/  UTCATOMSWS.FIND_AND_SET.ALIGN UP0, UR5, UR5 ;  /* 0x00000005000575e3 */ /* 0x000ea40008000800 */
[----:B--2---:R-:W-:Y:S01]  /*3a40*/  MOV R4, UR5 ;  /* 0x0000000500047c02 */ /* 0x004fe20008000f00 */
[----:B------:R-:W-:Y:S06]  /*3a50*/  BRA.U UP0, `(.L_x_57) ;  /* 0x0000000100187547 */ /* 0x000fec000b800000 */
.L_x_58:
[----:B------:R-:W-:Y:S05]  /*3a60*/  NANOSLEEP 0x64 ;  /* 0x000000640000795d */ /* 0x000fea0003800000 */
[----:B------:R-:W-:-:S05]  /*3a70*/  UMOV UR5, 0x10 ;  /* 0x0000001000057882 */ /* 0x000fca0000000000 */
[----:B------:R-:W-:Y:S04]  /*3a80*/  DEPBAR.LE SB2, 0x36 ;  /* 0x0000ad800000791a */ /* 0x000fe80000000000 */
[----:B------:R-:W2:Y:S02]  /*3a90*/  UTCATOMSWS.FIND_AND_SET.ALIGN UP0, UR5, UR5 ;  /* 0x00000005000575e3 */ /* 0x000ea40008000800 */
[----:B--2---:R-:W-:Y:S01]  /*3aa0*/  MOV R4, UR5 ;  /* 0x0000000500047c02 */ /* 0x004fe20008000f00 */
[----:B------:R-:W-:Y:S05]  /*3ab0*/  BRA.U !UP0, `(.L_x_58) ;  /* 0xfffffffd08e87547 */ /* 0x000fea000b83ffff */
.L_x_57:
[-C--:B------:R-:W-:Y:S02]  /*3ac0*/  SHF.L.U32 R3, R3, R4.reuse, RZ ;  /* 0x0000000403037219 */ /* 0x080fe400000006ff */
[----:B------:R-:W-:Y:S01]  /*3ad0*/  SHF.L.U32 R2, R2, R4, RZ ;  /* 0x0000000402027219 */ /* 0x000fe200000006ff */
[----:B------:R-:W-:Y:S02]  /*3ae0*/  IMAD.SHL.U32 R4, R4, 0x20, RZ ;  /* 0x0000002004047824 */ /* 0x000fe400078e00ff */
[----:B------:R2:W-:Y:S04]  /*3af0*/  ATOMS.OR RZ, [UR4+0x14], R3 ;  /* 0x00001403ffff798c */ /* 0x0005e8000b000004 */
[----:B------:R2:W-:Y:S04]  /*3b00*/  ATOMS.OR RZ, [UR4+0x18], R2 ;  /* 0x00001802ffff798c */ /* 0x0005e8000b000004 */
[----:B------:R2:W-:Y:S01]  /*3b10*/  STS [UR49+0x120], R4 ;  /* 0x00012004ff007988 */ /* 0x0005e20008000831 */
[----:B------:R-:W-:Y:S05]  /*3b20*/  BRA `(.L_x_56) ;  /* 0x0000000000107947 */ /* 0x000fea0003800000 */
.L_x_55:
[----:B------:R-:W-:-:S05]  /*3b30*/  MOV R2, 0xffffffff ;  /* 0xffffffff00027802 */ /* 0x000fca0000000f00 */
[----:B------:R2:W-:Y:S02]  /*3b40*/  STS [UR49+0x120], R2 ;  /* 0x00012002ff007988 */ /* 0x0005e40008000831 */
[----:B--2---:R-:W-:Y:S02]  /*3b50*/  MOV R2, 0x3b70 ;  /* 0x00003b7000027802 */ /* 0x004fe40000000f00 */
[----:B-1---5:R-:W-:Y:S05]  /*3b60*/  CALL.REL.NOINC `($__internal_1_$__cuda_sm10x_tcgen05_guardrail_trap_phase_invalid_during_alloc) ;  /* 0x0000006800d87944 */ /* 0x022fea0003c00000 */
.L_x_56:
[----:B------:R-:W-:Y:S05]  /*3b70*/  WARPSYNC.ALL ;  /* 0x0000000000007948 */ /* 0x000fea0003800000 */
[----:B------:R-:W3:Y:S01]  /*3b80*/  S2UR UR7, SR_CgaCtaId ;  /* 0x00000000000779c3 */ /* 0x000ee20000008800 */
[----:B------:R-:W-:Y:S01]  /*3b90*/  UMOV UR4, 0x400 ;  /* 0x0000040000047882 */ /* 0x000fe20000000000 */
[----:B------:R-:W-:-:S06]  /*3ba0*/  NOP ;  /* 0x0000000000007918 */ /* 0x000fcc0000000000 */
[----:B------:R-:W-:Y:S06]  /*3bb0*/  BAR.ARV 0x6, 0xa0 ;  /* 0x0182800000007b1d */ /* 0x000fec0000002000 */
[----:B------:R-:W4:Y:S01]  /*3bc0*/  LDCU UR8, c[0x0][0x394] ;  /* 0x00007280ff0877ac */ /* 0x000f220008000800 */
[----:B------:R-:W-:Y:S01]  /*3bd0*/  LOP3.LUT R0, R0, 0xffff, RZ, 0xc0, !PT ;  /* 0x0000ffff00007812 */ /* 0x000fe200078ec0ff */
[----:B------:R-:W-:Y:S02]  /*3be0*/  IMAD.MOV.U32 R9, RZ, RZ, 0x1 ;  /* 0x00000001ff097424 */ /* 0x000fe400078e00ff */
[----:B------:R-:W-:Y:S01]  /*3bf0*/  IMAD.MOV.U32 R8, RZ, RZ, RZ ;  /* 0x000000ffff087224 */ /* 0x000fe200078e00ff */
[----:B------:R-:W-:Y:S01]  /*3c00*/  R2UR UR10, R0 ;  /* 0x00000000000a72ca */ /* 0x000fe200000e0000 */
[----:B--2---:R-:W-:Y:S01]  /*3c10*/  IMAD.MOV.U32 R3, RZ, RZ, RZ ;  /* 0x000000ffff037224 */ /* 0x004fe200078e00ff */
[----:B------:R-:W-:Y:S01]  /*3c20*/  UMOV UR19, URZ ;  /* 0x000000ff00137c82 */ /* 0x000fe20008000000 */
[----:B------:R-:W-:Y:S01]  /*3c30*/  UMOV UR18, URZ ;  /* 0x000000ff00127c82 */ /* 0x000fe20008000000 */
[----:B------:R-:W-:Y:S01]  /*3c40*/  UMOV UR26, 0x0 ;  /* 0x00000000001a7882 */ /* 0x000fe20000000000 */
[----:B---3--:R-:W-:Y:S01]  /*3c50*/  ULEA UR7, UR7, UR4, 0x18 ;  /* 0x0000000407077291 */ /* 0x008fe2000f8ec0ff */
[----:B------:R-:W2:Y:S03]  /*3c60*/  LDCU UR4, c[0x0][0x394] ;  /* 0x00007280ff0477ac */ /* 0x000ea60008000800 */
[----:B------:R-:W-:-:S02]  /*3c70*/  UIADD3 UR12, UPT, UPT, UR7, 0x8800, URZ ;  /* 0x00008800070c7890 */ /* 0x000fc4000fffe0ff */
[----:B----4-:R-:W-:-:S03]  /*3c80*/  UIADD3 UR8, UPT, UPT, UR8, 0x1f, URZ ;  /* 0x0000001f08087890 */ /* 0x010fc6000fffe0ff */
[----:B------:R-:W3:Y:S01]  /*3c90*/  LDS R2, [UR7+0x120] ;  /* 0x00012007ff027984 */ /* 0x000ee20008000800 */
[----:B------:R-:W-:Y:S02]  /*3ca0*/  UIADD3 UR13, UPT, UPT, UR7, 0x18800, URZ ;  /* 0x00018800070d7890 */ /* 0x000fe4000fffe0ff */
[----:B------:R-:W-:Y:S02]  /*3cb0*/  USHF.R.S32.HI UR6, URZ, 0x1f, UR8 ;  /* 0x0000001fff067899 */ /* 0x000fe40008011408 */
[----:B------:R-:W-:Y:S02]  /*3cc0*/  USHF.R.U32.HI UR12, URZ, 0x4, UR12 ;  /* 0x00000004ff0c7899 */ /* 0x000fe4000801160c */
[----:B------:R-:W-:Y:S02]  /*3cd0*/  ULEA.HI UR6, UR6, UR8, URZ, 0x5 ;  /* 0x0000000806067291 */ /* 0x000fe4000f8f28ff */
[----:B------:R-:W-:Y:S02]  /*3ce0*/  USHF.R.U32.HI UR13, URZ, 0x4, UR13 ;  /* 0x00000004ff0d7899 */ /* 0x000fe4000801160d */
[----:B------:R-:W-:-:S02]  /*3cf0*/  USHF.R.S32.HI UR6, URZ, 0x5, UR6 ;  /* 0x00000005ff067899 */ /* 0x000fc40008011406 */
[----:B------:R-:W-:Y:S02]  /*3d00*/  UIADD3 UR5, UPT, UPT, UR7, 0xd8, URZ ;  /* 0x000000d807057890 */ /* 0x000fe4000fffe0ff */
[----:B------:R-:W-:Y:S02]  /*3d10*/  UISETP.LT.AND UP0, UPT, UR6, 0x1, UPT ;  /* 0x000000010600788c */ /* 0x000fe4000bf01270 */
[----:B------:R-:W-:Y:S02]  /*3d20*/  ULOP3.LUT UR12, UR12, 0x3fff, URZ, 0xc0, !UPT ;  /* 0x00003fff0c0c7892 */ /* 0x000fe4000f8ec0ff */
[----:B------:R-:W-:Y:S02]  /*3d30*/  ULOP3.LUT UR13, UR13, 0x3fff, URZ, 0xc0, !UPT ;  /* 0x00003fff0d0d7892 */ /* 0x000fe4000f8ec0ff */
[----:B------:R-:W-:Y:S01]  /*3d40*/  USEL UR11, UR6, 0x1, !UP0 ;  /* 0x00000001060b7887 */ /* 0x000fe2000c000000 */
[----:B------:R-:W-:Y:S01]  /*3d50*/  UMOV UR27, 0x4218910 ;  /* 0x04218910001b7882 */ /* 0x000fe20000000000 */
[----:B------:R-:W-:-:S02]  /*3d60*/  UPRMT UR5, URZ, 0x654, UR5 ;  /* 0x00000654ff057896 */ /* 0x000fc40008000005 */
[----:B------:R-:W-:Y:S02]  /*3d70*/  ULOP3.LUT UR12, UR12, 0x1000000, URZ, 0xfc, !UPT ;  /* 0x010000000c0c7892 */ /* 0x000fe4000f8efcff */
[----:B------:R-:W-:Y:S02]  /*3d80*/  ULOP3.LUT UR13, UR13, 0x1000000, URZ, 0xfc, !UPT ;  /* 0x010000000d0d7892 */ /* 0x000fe4000f8efcff */
[----:B------:R-:W-:Y:S02]  /*3d90*/  UIADD3 UR11, UPT, UPT, -UR11, URZ, URZ ;  /* 0x000000ff0b0b7290 */ /* 0x000fe4000fffe1ff */
[----:B--2---:R-:W-:Y:S01]  /*3da0*/  UISETP.GE.AND UP3, UPT, UR4, 0x1, UPT ;  /* 0x000000010400788c */ /* 0x004fe2000bf66270 */
[----:B------:R-:W-:Y:S01]  /*3db0*/  UMOV UR24, 0x0 ;  /* 0x0000000000187882 */ /* 0x000fe20000000000 */
[----:B------:R-:W-:Y:S01]  /*3dc0*/  UMOV UR25, 0x4218910 ;  /* 0x0421891000197882 */ /* 0x000fe20000000000 */
[----:B------:R-:W-:Y:S01]  /*3dd0*/  UMOV UR22, 0x0 ;  /* 0x0000000000167882 */ /* 0x000fe20000000000 */
[----:B------:R-:W-:Y:S01]  /*3de0*/  UMOV UR23, 0x4218910 ;  /* 0x0421891000177882 */ /* 0x000fe20000000000 */
[----:B------:R-:W-:Y:S01]  /*3df0*/  UMOV UR20, 0x0 ;  /* 0x0000000000147882 */ /* 0x000fe20000000000 */
[----:B------:R-:W-:Y:S01]  /*3e00*/  UMOV UR21, 0x4218910 ;  /* 0x0421891000157882 */ /* 0x000fe20000000000 */
[C---:B---3--:R-:W-:Y:S01]  /*3e10*/  VIADD R5, R2.reuse, 0x80 ;  /* 0x0000008002057836 */ /* 0x048fe20000000000 */
[----:B------:R-:W-:-:S04]  /*3e20*/  LOP3.LUT R4, R2, 0xffff, RZ, 0xc0, !PT ;  /* 0x0000ffff02047812 */ /* 0x000fc800078ec0ff */
[----:B------:R-:W-:-:S05]  /*3e30*/  LOP3.LUT R5, R5, 0xffff, RZ, 0xc0, !PT ;  /* 0x0000ffff05057812 */ /* 0x000fca00078ec0ff */
[----:B------:R2:W-:Y:S02]  /*3e40*/  STL.64 [R1], R4 ;  /* 0x0000000401007387 */ /* 0x0005e40000100a00 */
.L_x_65:
[----:B--2---:R-:W-:-:S04]  /*3e50*/  SHF.L.U32 R5, R8, 0x1f, RZ ;  /* 0x0000001f08057819 */ /* 0x004fc800000006ff */
[----:B------:R-:W2:Y:S02]  /*3e60*/  SYNCS.PHASECHK.TRANS64.TRYWAIT P0, [UR7+0xd0], R5 ;  /* 0x0000d005ff0075a7 */ /* 0x000ea40008001107 */
[----:B--23--:R-:W-:Y:S05]  /*3e70*/  @!P0 BRA `(.L_x_59) ;  /* 0x0000006000388947 */ /* 0x00cfea0003800000 */
.L_x_158:
[----:B--2---:R-:W2:Y:S01]  /*3e80*/  LDS.128 R4, [UR7+0x110] ;  /* 0x00011007ff047984 */ /* 0x004ea20008000c00 */
[----:B------:R-:W-:Y:S01]  /*3e90*/  ULEA UR9, UR19, UR7, 0x3 ;  /* 0x0000000713097291 */ /* 0x000fe2000f8e18ff */
[----:B------:R-:W-:Y:S01]  /*3ea0*/  SHF.L.U32 R0, R9, 0x1f, RZ ;  /* 0x0000001f09007819 */ /* 0x000fe200000006ff */
[----:B------:R-:W-:Y:S01]  /*3eb0*/  @!PT LDS RZ, [RZ] ;  /* 0x00000000fffff984 */ /* 0x000fe20000000800 */
[----:B------:R-:W-:Y:S01]  /*3ec0*/  @!PT LDS RZ, [RZ] ;  /* 0x00000000fffff984 */ /* 0x000fe20000000800 */
[----:B------:R-:W-:Y:S01]  /*3ed0*/  @!PT LDS RZ, [RZ] ;  /* 0x00000000fffff984 */ /* 0x000fe20000000800 */
[----:B------:R-:W-:Y:S01]  /*3ee0*/  @!PT LDS RZ, [RZ] ;  /* 0x00000000fffff984 */ /* 0x000fe20000000800 */
[----:B------:R3:W-:Y:S06]  /*3ef0*/  MEMBAR.ALL.CTA ;  /* 0x0000000000007992 */ /* 0x0007ec0000008000 */
[----:B---3--:R-:W3:Y:S02]  /*3f00*/  FENCE.VIEW.ASYNC.S ;  /* 0x00000000000073c6 */ /* 0x008ee40000000000 */
[----:B---3--:R-:W-:Y:S01]  /*3f10*/  SYNCS.ARRIVE.TRANS64.RED.A1T0 RZ, [UR5], RZ ;  /* 0x000000ffffff79a7 */ /* 0x008fe20008100405 */
[----:B------:R-:W3:Y:S01]  /*3f20*/  SYNCS.PHASECHK.TRANS64.TRYWAIT P0, [UR9+0xf0], R0 ;  /* 0x0000f000ff0075a7 */ /* 0x000ee20008001109 */
[----:B--2---:R-:W-:Y:S01]  /*3f30*/  LOP3.LUT P3, RZ, R6, 0x1, RZ, 0xc0, !PT ;  /* 0x0000000106ff7812 */ /* 0x004fe2000786c0ff */
[----:B---3--:R-:W-:-:S12]  /*3f40*/  @!P0 BRA `(.L_x_60) ;  /* 0x00000060001c8947 */ /* 0x008fd80003800000 */
.L_x_160:
[----:B------:R-:W-:Y:S05]  /*3f50*/  BRA.U !UP3, `(.L_x_61) ;  /* 0x000000010bf47547 */ /* 0x000fea000b800000 */
[----:B--2---:R-:W-:Y:S01]  /*3f60*/  IMAD.U32 R0, RZ, RZ, UR19 ;  /* 0x00000013ff007e24 */ /* 0x004fe2000f8e00ff */
[----:B------:R-:W-:-:S04]  /*3f70*/  ULEA UR4, UR18, UR7, 0x3 ;  /* 0x0000000712047291 */ /* 0x000fc8000f8e18ff */
[----:B------:R-:W-:Y:S02]  /*3f80*/  LEA R4, R0, R1, 0x2 ;  /* 0x0000000100047211 */ /* 0x000fe400078e10ff */
[----:B------:R-:W-:-:S04]  /*3f90*/  SHF.L.U32 R0, R3, 0x1f, RZ ;  /* 0x0000001f03007819 */ /* 0x000fc800000006ff */
[----:B------:R-:W5:Y:S01]  /*3fa0*/  LDL R4, [R4] ;  /* 0x0000000004047983 */ /* 0x000f620000100800 */
[----:B------:R2:W3:Y:S01]  /*3fb0*/  SYNCS.PHASECHK.TRANS64.TRYWAIT P2, [UR4], R0 ;  /* 0x00000000ff0075a7 */ /* 0x0004e20008041104 */
[----:B------:R-:W-:Y:S01]  /*3fc0*/  UPLOP3.LUT UP4, UPT, UPT, UPT, UPT, 0x40, 0x4 ;  /* 0x000000000004789c */ /* 0x000fe20003f8e870 */
[----:B------:R-:W-:Y:S01]  /*3fd0*/  UMOV UR17, UR11 ;  /* 0x0000000b00117c82 */ /* 0x000fe20008000000 */
[----:B------:R-:W-:Y:S01]  /*3fe0*/  UMOV UR16, UR6 ;  /* 0x0000000600107c82 */ /* 0x000fe20008000000 */
[----:B------:R-:W-:-:S08]  /*3ff0*/  UMOV UR15, UR18 ;  /* 0x00000012000f7c82 */ /* 0x000fd00008000000 */
.L_x_64:
[----:B------:R-:W-:Y:S02]  /*4000*/  UIADD3 UR17, UPT, UPT, UR17, 0x1, URZ ;  /* 0x0000000111117890 */ /* 0x000fe4000fffe0ff */
[----:B----4-:R-:W-:Y:S02]  /*4010*/  ULEA UR8, UR15, UR7, 0x3 ;  /* 0x000000070f087291 */ /* 0x010fe4000f8e18ff */
[----:B------:R-:W-:Y:S01]  /*4020*/  UISETP.NE.AND UP0, UPT, UR17, URZ, UPT ;  /* 0x000000ff1100728c */ /* 0x000fe2000bf05270 */
[----:B--23--:R-:W-:Y:S10]  /*4030*/  @P2 BRA `(.L_x_62) ;  /* 0x00000000000c2947 */ /* 0x00cff40003800000 */
[----:B------:R-:W-:Y:S04]  /*4040*/  SHF.L.U32 R5, R3, 0x1f, RZ ;  /* 0x0000001f03057819 */ /* 0x000fe800000006ff */
[----:B------:R-:W3:Y:S02]  /*4050*/  SYNCS.PHASECHK.TRANS64.TRYWAIT P0, [UR8], R5 ;  /* 0x00000005ff0075a7 */ /* 0x000ee40008001108 */
[----:B---3--:R-:W-:Y:S05]  /*4060*/  @!P0 BRA `(.L_x_63) ;  /* 0x0000005c00ec8947 */ /* 0x008fea0003800000 */
.L_x_62:
[----:B------:R-:W-:Y:S01]  /*4070*/  UISETP.NE.AND UP1, UPT, UR16, 0x1, UPT ;  /* 0x000000011000788c */ /* 0x000fe2000bf25270 */
[----:B------:R-:W-:Y:S01]  /*4080*/  PLOP3.LUT P2, PT, PT, PT, PT, 0x80, 0x8 ;  /* 0x000000000008781c */ /* 0x000fe20003f4f070 */
[----:B------:R-:W-:Y:S01]  /*4090*/  UIADD3 UR18, UPT, UPT, UR15, 0x1, URZ ;  /* 0x000000010f127890 */ /* 0x000fe2000fffe0ff */
[----:B------:R-:W-:Y:S03]  /*40a0*/  ELECT P1, URZ, PT ;  /* 0x0000000000ff782f */ /* 0x000fe60003820000 */
[----:B------:R-:W-:Y:S01]  /*40b0*/  UISETP.NE.AND UP2, UPT, UR18, 0x8, UPT ;  /* 0x000000081200788c */ /* 0x000fe2000bf45270 */
[----:B------:R-:W-:Y:S01]  /*40c0*/  PLOP3.LUT P0, PT, PT, PT, UP1, 0x80, 0x8 ;  /* 0x000000000008781c */ /* 0x000fe20003f0f018 */
[----:B------:R-:W-:Y:S02]  /*40d0*/  ULEA UR28, UR15, UR13, 0xa ;  /* 0x0000000d0f1c7291 */ /* 0x000fe4000f8e50ff */
[----:B------:R-:W-:Y:S02]  /*40e0*/  USEL UR14, URZ, 0x1, UP2 ;  /* 0x00000001ff0e7887 */ /* 0x000fe40009000000 */
[----:B------:R-:W-:Y:S02]  /*40f0*/  USEL UR18, UR18, URZ, UP2 ;  /* 0x000000ff12127287 */ /* 0x000fe40009000000 */
[----:B------:R-:W-:Y:S02]  /*4100*/  ULEA UR30, UR15, UR12, 0x9 ;  /* 0x0000000c0f1e7291 */ /* 0x000fe4000f8e48ff */
[----:B------:R-:W-:Y:S01]  /*4110*/  @UP1 ULEA UR4, UR18, UR7, 0x3 ;  /* 0x0000000712041291 */ /* 0x000fe2000f8e18ff */
[----:B------:R-:W-:Y:S01]  /*4120*/  LOP3.LUT R3, R3, UR14, RZ, 0x3c, !PT ;  /* 0x0000000e03037c12 */ /* 0x000fe2000f8e3cff */
[----:B------:R-:W-:Y:S02]  /*4130*/  UIADD3 UR38, UPT, UPT, UR28, 0x40, URZ ;  /* 0x000000401c267890 */ /* 0x000fe4000fffe0ff */
[----:B------:R-:W-:Y:S01]  /*4140*/  UIADD3 UR36, UPT, UPT, UR30, 0x40, URZ ;  /* 0x000000401e247890 */ /* 0x000fe2000fffe0ff */
[----:B--2---:R-:W-:Y:S01]  /*4150*/  @P0 SHF.L.U32 R0, R3, 0x1f, RZ ;  /* 0x0000001f03000819 */ /* 0x004fe200000006ff */
[----:B------:R-:W-:Y:S02]  /*4160*/  UIADD3 UR34, UPT, UPT, UR28, 0x80, URZ ;  /* 0x000000801c227890 */ /* 0x000fe4000fffe0ff */
[----:B------:R-:W-:Y:S01]  /*4170*/  UIADD3 UR32, UPT, UPT, UR30, 0x80, URZ ;  /* 0x000000801e207890 */ /* 0x000fe2000fffe0ff */
[----:B------:R4:W2:Y:S01]  /*4180*/  @P0 SYNCS.PHASECHK.TRANS64.TRYWAIT P2, [UR4], R0 ;  /* 0x00000000ff0005a7 */ /* 0x0008a20008041104 */
[----:B------:R-:W-:Y:S02]  /*4190*/  ELECT P0, URZ, PT ;  /* 0x0000000000ff782f */ /* 0x000fe40003800000 */
[C---:B-----5:R-:W-:Y:S01]  /*41a0*/  @P1 R2UR.BROADCAST UR4, R4.reuse ;  /* 0x00000000040412ca */ /* 0x060fe200008e0000 */
[----:B------:R-:W-:Y:S10]  /*41b0*/  UIADD3 UR8, UPT, UPT, UR8, 0x40, URZ ;  /* 0x0000004008087890 */ /* 0x000ff4000fffe0ff */
[C---:B------:R-:W-:Y:S02]  /*41c0*/  @P0 R2UR.BROADCAST UR14, R4.reuse ;  /* 0x00000000040e02ca */ /* 0x040fe400008e0000 */
[----:B------:R-:W-:Y:S01]  /*41d0*/  ELECT P0, URZ, PT ;  /* 0x0000000000ff782f */ /* 0x000fe20003800000 */
[----:B------:R-:W-:Y:S01]  /*41e0*/  UIADD3 UR16, UPT, UPT, UR16, -0x1, URZ ;  /* 0xffffffff10107890 */ /* 0x000fe2000fffe0ff */
[----:B------:R-:W-:Y:S01]  /*41f0*/  UMOV UR29, 0x20004020 ;  /* 0x20004020001d7882 */ /* 0x000fe20000000000 */
[----:B------:R-:W-:Y:S01]  /*4200*/  UMOV UR31, 0x20004020 ;  /* 0x20004020001f7882 */ /* 0x000fe20000000000 */
[----:B------:R-:W-:Y:S01]  /*4210*/  UMOV UR39, 0x20004020 ;  /* 0x2000402000277882 */ /* 0x000fe20000000000 */
[----:B------:R-:W-:Y:S01]  /*4220*/  UMOV UR37, 0x20004020 ;  /* 0x2000402000257882 */ /* 0x000fe20000000000 */
[----:B------:R-:W-:Y:S01]  /*4230*/  UMOV UR35, 0x20004020 ;  /* 0x2000402000237882 */ /* 0x000fe20000000000 */
[----:B------:R-:W-:Y:S01]  /*4240*/  UMOV UR33, 0x20004020 ;  /* 0x2000402000217882 */ /* 0x000fe20000000000 */
[----:B------:R3:W-:Y:S01]  /*4250*/  UTCHMMA gdesc[UR30], gdesc[UR28], tmem[UR4], tmem[UR26], idesc[UR27], UP4 ;  /* 0x00ff1a1c1e0075ea */ /* 0x0007e2000a000004 */
[----:B------:R-:W-:Y:S02]  /*4260*/  UPLOP3.LUT UP4, UPT, UPT, UPT, UPT, 0x80, 0x8 ;  /* 0x000000000008789c */ /* 0x000fe40003f8f070 */
[----:B------:R1:W-:Y:S01]  /*4270*/  UTCHMMA gdesc[UR36], gdesc[UR38], tmem[UR14], tmem[UR24], idesc[UR25], UPT ;  /* 0x00ff1826240075ea */ /* 0x0003e2000b80000e */
[----:B------:R-:W-:Y:S01]  /*4280*/  UMOV UR15, UR18 ;  /* 0x00000012000f7c82 */ /* 0x000fe20008000000 */
[----:B---3--:R-:W-:Y:S01]  /*4290*/  UIADD3 UR28, UPT, UPT, UR28, 0xc0, URZ ;  /* 0x000000c01c1c7890 */ /* 0x008fe2000fffe0ff */
[C---:B------:R-:W-:Y:S02]  /*42a0*/  @P0 R2UR.BROADCAST UR4, R4.reuse ;  /* 0x00000000040402ca */ /* 0x040fe400008e0000 */
[----:B------:R-:W-:Y:S11]  /*42b0*/  ELECT P0, URZ, PT ;  /* 0x0000000000ff782f */ /* 0x000ff60003800000 */
[----:B------:R-:W-:Y:S02]  /*42c0*/  @!UPT UIADD3 URZ, UPT, UPT, URZ, URZ, URZ ;  /* 0x000000fffffff290 */ /* 0x000fe4000fffe0ff */
[----:B-1----:R-:W-:Y:S01]  /*42d0*/  @P0 R2UR.BROADCAST UR14, R4 ;  /* 0x00000000040e02ca */ /* 0x002fe200008e0000 */
[----:B------:R-:W-:Y:S01]  /*42e0*/  UIADD3 UR30, UPT, UPT, UR30, 0xc0, URZ ;  /* 0x000000c01e1e7890 */ /* 0x000fe2000fffe0ff */
[----:B------:R4:W-:Y:S11]  /*42f0*/  UTCHMMA gdesc[UR32], gdesc[UR34], tmem[UR4], tmem[UR22], idesc[UR23], UPT ;  /* 0x00ff1622200075ea */ /* 0x0009f6000b800004 */
[----:B------:R4:W-:Y:S01]  /*4300*/  UTCHMMA gdesc[UR30], gdesc[UR28], tmem[UR14], tmem[UR20], idesc[UR21], UPT ;  /* 0x00ff141c1e0075ea */ /* 0x0009e2000b80000e */
[----:B------:R4:W-:Y:S01]  /*4310*/  UTCBAR.MULTICAST [UR8], URZ, UR10 ;  /* 0x000000ff080073e9 */ /* 0x0009e2000800080a */
[----:B------:R-:W-:Y:S05]  /*4320*/  BRA.U UP0, `(.L_x_64) ;  /* 0xfffffffd00347547 */ /* 0x000fea000b83ffff */
.L_x_61:
[----:B------:R-:W-:Y:S01]  /*4330*/  UIADD3 UR19, UPT, UPT, UR19, 0x1, URZ ;  /* 0x0000000113137890 */ /* 0x000fe2000fffe0ff */
[----:B------:R-:W-:Y:S01]  /*4340*/  LOP3.LUT R8, R8, 0x1, RZ, 0x3c, !PT ;  /* 0x0000000108087812 */ /* 0x000fe200078e3cff */
[----:B------:R-:W-:Y:S02]  /*4350*/  UIADD3 UR9, UPT, UPT, UR9, 0xe0, URZ ;  /* 0x000000e009097890 */ /* 0x000fe4000fffe0ff */
[----:B------:R-:W-:-:S04]  /*4360*/  UISETP.NE.AND UP0, UPT, UR19, 0x2, UPT ;  /* 0x000000021300788c */ /* 0x000fc8000bf05270 */
[----:B----4-:R-:W-:Y:S02]  /*4370*/  USEL UR4, URZ, 0x1, UP0 ;  /* 0x00000001ff047887 */ /* 0x010fe40008000000 */
[----:B------:R-:W-:Y:S01]  /*4380*/  USEL UR19, UR19, URZ, UP0 ;  /* 0x000000ff13137287 */ /* 0x000fe20008000000 */
[----:B------:R3:W-:Y:S03]  /*4390*/  UTCBAR [UR9], URZ ;  /* 0x000000ff090073e9 */ /* 0x0007e600080000ff */
[----:B------:R-:W-:Y:S01]  /*43a0*/  LOP3.LUT R9, R9, UR4, RZ, 0x3c, !PT ;  /* 0x0000000409097c12 */ /* 0x000fe2000f8e3cff */
[----:B------:R-:W-:Y:S07]  /*43b0*/  @P3 BRA `(.L_x_65) ;  /* 0xfffffff800a43947 */ /* 0x000fee000383ffff */
[----:B------:R-:W4:Y:S01]  /*43c0*/  S2UR UR4, SR_CgaCtaId ;  /* 0x00000000000479c3 */ /* 0x000f220000008800 */
[----:B------:R-:W-:Y:S01]  /*43d0*/  ELECT P0, URZ, PT ;  /* 0x0000000000ff782f */ /* 0x000fe20003800000 */
[----:B--2---:R-:W-:Y:S01]  /*43e0*/  IMAD.MOV.U32 R0, RZ, RZ, 0x1 ;  /* 0x00000001ff007424 */ /* 0x004fe200078e00ff */
[----:B------:R-:W-:Y:S01]  /*43f0*/  UIADD3 UR7, UPT, UPT, UR7, 0xf0, URZ ;  /* 0x000000f007077890 */ /* 0x000fe2000fffe0ff */
[----:B------:R-:W-:Y:S01]  /*4400*/  SHF.L.U32 R3, R9, 0x1f, RZ ;  /* 0x0000001f09037819 */ /* 0x000fe200000006ff */
[----:B------:R-:W-:-:S03]  /*4410*/  UMOV UR5, 0x40 ;  /* 0x0000004000057882 */ /* 0x000fc60000000000 */
[----:B------:R-:W-:Y:S01]  /*4420*/  UVIRTCOUNT.DEALLOC.SMPOOL 0x80 ;  /* 0x000000800000784c */ /* 0x000fe20000000000 */
[----:B----4-:R-:W-:Y:S02]  /*4430*/  ULEA UR4, UR4, UR5, 0x18 ;  /* 0x0000000504047291 */ /* 0x010fe4000f8ec0ff */
[----:B------:R-:W-:-:S07]  /*4440*/  ULEA UR5, UR19, UR7, 0x3 ;  /* 0x0000000713057291 */ /* 0x000fce000f8e18ff */
[----:B------:R2:W-:Y:S02]  /*4450*/  @P0 STS.U8 [UR4+0x1c], R0 ;  /* 0x00001c00ff000988 */ /* 0x0005e40008000004 */
[----:B------:R-:W4:Y:S02]  /*4460*/  SYNCS.PHASECHK.TRANS64.TRYWAIT P0, [UR5], R3 ;  /* 0x00000003ff0075a7 */ /* 0x000f240008001105 */
[----:B--2-4-:R-:W-:Y:S05]  /*4470*/  @!P0 BRA `(.L_x_66) ;  /* 0x0000005c00008947 */ /* 0x014fea0003800000 */
.L_x_163:
[----:B------:R-:W-:-:S04]  /*4480*/  UIADD3 UR6, UPT, UPT, UR19, 0x1, URZ ;  /* 0x0000000113067890 */ /* 0x000fc8000fffe0ff */
[----:B------:R-:W-:-:S04]  /*4490*/  UISETP.NE.AND UP0, UPT, UR6, 0x2, UPT ;  /* 0x000000020600788c */ /* 0x000fc8000bf05270 */
[----:B------:R-:W-:Y:S02]  /*44a0*/  USEL UR5, URZ, 0x1, UP0 ;  /* 0x00000001ff057887 */ /* 0x000fe40008000000 */
[----:B------:R-:W-:-:S04]  /*44b0*/  USEL UR6, UR6, URZ, UP0 ;  /* 0x000000ff06067287 */ /* 0x000fc80008000000 */
[----:B------:R-:W-:Y:S01]  /*44c0*/  ULEA UR6, UR6, UR7, 0x3 ;  /* 0x0000000706067291 */ /* 0x000fe2000f8e18ff */
[----:B--2---:R-:W-:-:S04]  /*44d0*/  LOP3.LUT R3, R9, UR5, RZ, 0x3c, !PT ;  /* 0x0000000509037c12 */ /* 0x004fc8000f8e3cff */
[----:B------:R-:W-:-:S04]  /*44e0*/  SHF.L.U32 R3, R3, 0x1f, RZ ;  /* 0x0000001f03037819 */ /* 0x000fc800000006ff */
[----:B------:R-:W2:Y:S02]  /*44f0*/  SYNCS.PHASECHK.TRANS64.TRYWAIT P0, [UR6], R3 ;  /* 0x00000003ff0075a7 */ /* 0x000ea40008001106 */
[----:B--2---:R-:W-:Y:S05]  /*4500*/  @!P0 BRA `(.L_x_67) ;  /* 0x0000005800f48947 */ /* 0x004fea0003800000 */
.L_x_165:
[----:B------:R-:W-:Y:S01]  /*4510*/  NOP ;  /* 0x0000000000007918 */ /* 0x000fe20000000000 */
[----:B--2---:R-:W2:Y:S01]  /*4520*/  LDS R0, [UR4+0x14] ;  /* 0x00001404ff007984 */ /* 0x004ea20008000800 */
[----:B------:R-:W-:Y:S01]  /*4530*/  LOP3.LUT R2, R2, 0xffff, RZ, 0xc0, !PT ;  /* 0x0000ffff02027812 */ /* 0x000fe200078ec0ff */
[----:B------:R-:W-:Y:S02]  /*4540*/  IMAD.MOV.U32 R3, RZ, RZ, 0xffff ;  /* 0x0000ffffff037424 */ /* 0x000fe400078e00ff */
[----:B------:R-:W-:Y:S01]  /*4550*/  IMAD.MOV.U32 R5, RZ, RZ, 0x1 ;  /* 0x00000001ff057424 */ /* 0x000fe200078e00ff */
[----:B------:R-:W-:-:S04]  /*4560*/  SHF.R.U32.HI R2, RZ, 0x5, R2 ;  /* 0x00000005ff027819 */ /* 0x000fc80000011602 */
[-C--:B------:R-:W-:Y:S02]  /*4570*/  SHF.L.U32 R3, R3, R2.reuse, RZ ;  /* 0x0000000203037219 */ /* 0x080fe400000006ff */
[----:B------:R-:W-:Y:S02]  /*4580*/  SHF.L.U32 R5, R5, R2, RZ ;  /* 0x0000000205057219 */ /* 0x000fe400000006ff */
[----:B--2---:R-:W-:-:S04]  /*4590*/  LOP3.LUT R0, R0, R3, RZ, 0xc0, !PT ;  /* 0x0000000300007212 */ /* 0x004fc800078ec0ff */
[----:B------:R-:W-:-:S13]  /*45a0*/  ISETP.NE.AND P0, PT, R0, R3, PT ;  /* 0x000000030000720c */ /* 0x000fda0003f05270 */
[----:B------:R-:W-:Y:S05]  /*45b0*/  @P0 BRA `(.L_x_68) ;  /* 0x00000000005c0947 */ /* 0x000fea0003800000 */
[----:B------:R-:W2:Y:S02]  /*45c0*/  LDS R0, [UR4+0x18] ;  /* 0x00001804ff007984 */ /* 0x000ea40008000800 */
[----:B--2---:R-:W-:-:S04]  /*45d0*/  LOP3.LUT R0, R0, R5, RZ, 0xc0, !PT ;  /* 0x0000000500007212 */ /* 0x004fc800078ec0ff */
[----:B------:R-:W-:-:S13]  /*45e0*/  ISETP.NE.AND P0, PT, R0, R5, PT ;  /* 0x000000050000720c */ /* 0x000fda0003f05270 */
[----:B------:R-:W-:Y:S05]  /*45f0*/  @P0 BRA `(.L_x_69) ;  /* 0x0000000000400947 */ /* 0x000fea0003800000 */
[----:B------:R-:W-:Y:S01]  /*4600*/  R2UR UR8, R3 ;  /* 0x00000000030872ca */ /* 0x000fe200000e0000 */
[----:B------:R-:W2:Y:S01]  /*4610*/  S2R R2, SR_LANEID ;  /* 0x0000000000027919 */ /* 0x000ea20000000000 */
[----:B------:R-:W-:Y:S01]  /*4620*/  LOP3.LUT R5, RZ, R5, RZ, 0x33, !PT ;  /* 0x00000005ff057212 */ /* 0x000fe200078e33ff */
[----:B------:R-:W-:Y:S02]  /*4630*/  VOTEU.ANY UR7, UPT, PT ;  /* 0x0000000000077886 */ /* 0x000fe400038e0100 */
[----:B------:R-:W-:Y:S01]  /*4640*/  UFLO.U32 UR7, UR7 ;  /* 0x00000007000772bd */ /* 0x000fe200080e0000 */
[----:B------:R-:W4:Y:S07]  /*4650*/  REDUX UR5, R5 ;  /* 0x00000000050573c4 */ /* 0x000f2e0000000000 */
[----:B------:R-:W-:-:S06]  /*4660*/  ULOP3.LUT UR8, URZ, UR8, URZ, 0x33, !UPT ;  /* 0x00000008ff087292 */ /* 0x000fcc000f8e33ff */
[----:B------:R-:W-:-:S04]  /*4670*/  IMAD.U32 R0, RZ, RZ, UR8 ;  /* 0x00000008ff007e24 */ /* 0x000fc8000f8e00ff */
[----:B------:R-:W1:Y:S02]  /*4680*/  REDUX UR6, R0 ;  /* 0x00000000000673c4 */ /* 0x000e640000000000 */
[----:B------:R1:W-:Y:S01]  /*4690*/  UTCATOMSWS.AND URZ, UR8 ;  /* 0x0000000800ff79e3 */ /* 0x0003e20008000000 */
[----:B--2---:R-:W-:Y:S01]  /*46a0*/  ISETP.EQ.U32.AND P0, PT, R2, UR7, PT ;  /* 0x0000000702007c0c */ /* 0x004fe2000bf02070 */
[----:B----4-:R-:W-:Y:S02]  /*46b0*/  IMAD.U32 R2, RZ, RZ, UR5 ;  /* 0x00000005ff027e24 */ /* 0x010fe4000f8e00ff */
[----:B-1----:R-:W-:-:S10]  /*46c0*/  IMAD.U32 R3, RZ, RZ, UR6 ;  /* 0x00000006ff037e24 */ /* 0x002fd4000f8e00ff */
[----:B------:R1:W-:Y:S04]  /*46d0*/  @P0 ATOMS.AND RZ, [UR4+0x14], R3 ;  /* 0x00001403ffff098c */ /* 0x0003e8000a800004 */
[----:B------:R1:W-:Y:S01]  /*46e0*/  @P0 ATOMS.AND RZ, [UR4+0x18], R2 ;  /* 0x00001802ffff098c */ /* 0x0003e2000a800004 */
[----:B------:R-:W-:Y:S05]  /*46f0*/  BRA `(.L_x_70) ;  /* 0x0000000000147947 */ /* 0x000fea0003800000 */
.L_x_69:
[----:B------:R-:W-:Y:S02]  /*4700*/  MOV R2, 0x4720 ;  /* 0x0000472000027802 */ /* 0x000fe40000000f00 */
[----:B-1-3-5:R-:W-:Y:S05]  /*4710*/  CALL.REL.NOINC `($__internal_0_$__cuda_sm10x_tcgen05_guardrail_trap_col_being_dealloced_not_returned_by_alloc) ;  /* 0x0000005c00e07944 */ /* 0x02afea0003c00000 */
[----:B------:R-:W-:Y:S05]  /*4720*/  BRA `(.L_x_70) ;  /* 0x0000000000087947 */ /* 0x000fea0003800000 */
.L_x_68:
[----:B------:R-:W-:Y:S02]  /*4730*/  MOV R2, 0x4750 ;  /* 0x0000475000027802 */ /* 0x000fe40000000f00 */
[----:B-1-3-5:R-:W-:Y:S05]  /*4740*/  CALL.REL.NOINC `($__internal_2_$__cuda_sm10x_tcgen05_guardrail_trap_unallocated_columns_being_dealloced) ;  /* 0x0000005c00ec7944 */ /* 0x02afea0003c00000 */
.L_x_70:
[----:B------:R-:W-:Y:S01]  /*4750*/  NOP ;  /* 0x0000000000007918 */ /* 0x000fe20000000000 */
[----:B---3--:R-:W-:Y:S05]  /*4760*/  EXIT ;  /* 0x000000000000794d */ /* 0x008fea0003800000 */
.L_x_54:
[----:B------:R-:W2:Y:S01]  /*4770*/  LDC R88, c[0x0][0x384] ;  /* 0x0000e100ff587b82 */ /* 0x000ea20000000800 */
[----:B------:R-:W-:Y:S01]  /*4780*/  UISETP.NE.OR UP6, UPT, UR4, 0x3, !UP6 ;  /* 0x000000030400788c */ /* 0x000fe2000f7c5670 */
[----:B--2---:R-:W-:-:S08]  /*4790*/  IADD3 R88, PT, PT, R88, 0x7f, RZ ;  /* 0x0000007f58587810 */ /* 0x004fd00007ffe0ff */
[----:B------:R-:W-:Y:S05]  /*47a0*/  BRA.U UP6, `(.L_x_71) ;  /* 0x00000015066c7547 */ /* 0x000fea000b800000 */
[----:B------:R-:W2:Y:S01]  /*47b0*/  LDC R20, c[0x0][0x38c] ;  /* 0x0000e300ff147b82 */ /* 0x000ea20000000800 */
[----:B------:R-:W3:Y:S01]  /*47c0*/  LDCU.64 UR6, c[0x0][0x988] ;  /* 0x00013100ff0677ac */ /* 0x000ee20008000a00 */
[----:B------:R-:W-:Y:S01]  /*47d0*/  SHF.R.S32.HI R3, RZ, 0x1f, R88 ;  /* 0x0000001fff037819 */ /* 0x000fe20000011458 */
[----:B------:R-:W-:Y:S01]  /*47e0*/  IMAD.MOV.U32 R32, RZ, RZ, 0x1 ;  /* 0x00000001ff207424 */ /* 0x000fe200078e00ff */
[----:B------:R-:W4:Y:S02]  /*47f0*/  LDCU.64 UR4, c[0x0][0x990] ;  /* 0x00013200ff0477ac */ /* 0x000f240008000a00 */
[----:B------:R-:W-:Y:S01]  /*4800*/  LEA.HI R34, R3, R88, RZ, 0x7 ;  /* 0x0000005803227211 */ /* 0x000fe200078f38ff */
[----:B------:R-:W-:Y:S01]  /*4810*/  IMAD.MOV.U32 R27, RZ, RZ, RZ ;  /* 0x000000ffff1b7224 */ /* 0x000fe200078e00ff */
[----:B------:R-:W1:Y:S01]  /*4820*/  LDC R22, c[0x0][0x388] ;  /* 0x0000e200ff167b82 */ /* 0x000e620000000800 */
[----:B------:R-:W-:Y:S01]  /*4830*/  UMOV UR17, 0x400 ;  /* 0x0000040000117882 */ /* 0x000fe20000000000 */
[----:B------:R-:W-:Y:S01]  /*4840*/  IMAD.MOV.U32 R25, RZ, RZ, 0x2000 ;  /* 0x00002000ff197424 */ /* 0x000fe200078e00ff */
[----:B------:R-:W-:Y:S01]  /*4850*/  ULEA UR17, UR49, UR17, 0x18 ;  /* 0x0000001131117291 */ /* 0x000fe2000f8ec0ff */
[----:B------:R-:W-:Y:S01]  /*4860*/  SHF.R.S32.HI R34, RZ, 0x7, R34 ;  /* 0x00000007ff227819 */ /* 0x000fe20000011422 */
[----:B------:R-:W-:-:S02]  /*4870*/  USEL UR18, URZ, 0x1, UP5 ;  /* 0x00000001ff127887 */ /* 0x000fc4000a800000 */
[----:B------:R-:W-:Y:S01]  /*4880*/  UIADD3 UR22, UPT, UPT, UR17, 0x98, URZ ;  /* 0x0000009811167890 */ /* 0x000fe2000fffe0ff */
[----:B------:R-:W1:Y:S01]  /*4890*/  LDC R0, c[0x0][0xc30] ;  /* 0x00030c00ff007b82 */ /* 0x000e620000000800 */
[----:B------:R-:W-:Y:S02]  /*48a0*/  UIADD3 UR21, UPT, UPT, UR17, 0x80, URZ ;  /* 0x0000008011157890 */ /* 0x000fe4000fffe0ff */
[----:B---3--:R-:W-:Y:S02]  /*48b0*/  UISETP.NE.U32.AND UP3, UPT, UR6, URZ, UPT ;  /* 0x000000ff0600728c */ /* 0x008fe4000bf65070 */
[----:B------:R-:W-:Y:S02]  /*48c0*/  UIADD3 UR20, UPT, UPT, UR17, 0x88, URZ ;  /* 0x0000008811147890 */ /* 0x000fe4000fffe0ff */
[----:B------:R-:W-:Y:S01]  /*48d0*/  UISETP.NE.AND.EX UP3, UPT, UR7, URZ, UPT, UP3 ;  /* 0x000000ff0700728c */ /* 0x000fe2000bf65330 */
[----:B------:R-:W3:Y:S01]  /*48e0*/  LDC R23, c[0x0][0x370] ;  /* 0x0000dc00ff177b82 */ /* 0x000ee20000000800 */
[C---:B--2---:R-:W-:Y:S01]  /*48f0*/  R2UR UR7, R20.reuse ;  /* 0x00000000140772ca */ /* 0x044fe200000e0000 */
[----:B----4-:R-:W-:Y:S01]  /*4900*/  UISETP.NE.U32.AND UP4, UPT, UR4, URZ, UPT ;  /* 0x000000ff0400728c */ /* 0x010fe2000bf85070 */
[----:B------:R-:W-:Y:S01]  /*4910*/  R2UR UR6, R20 ;  /* 0x00000000140672ca */ /* 0x000fe200000e0000 */
[----:B------:R-:W-:-:S02]  /*4920*/  UIADD3 UR16, UPT, UPT, UR17, 0xd8, URZ ;  /* 0x000000d811107890 */ /* 0x000fc4000fffe0ff */
[----:B------:R-:W-:Y:S02]  /*4930*/  UIADD3 UR19, UPT, UPT, UR17, 0x90, URZ ;  /* 0x0000009011137890 */ /* 0x000fe4000fffe0ff */
[----:B------:R-:W2:Y:S01]  /*4940*/  LDC R2, c[0x0][0xc0c] ;  /* 0x00030300ff027b82 */ /* 0x000ea20000000800 */
[----:B-1----:R-:W-:Y:S01]  /*4950*/  R2UR UR15, R22 ;  /* 0x00000000160f72ca */ /* 0x002fe200000e0000 */
[----:B------:R-:W-:Y:S02]  /*4960*/  UPRMT UR22, UR49, 0x654, UR22 ;  /* 0x0000065431167896 */ /* 0x000fe40008000016 */
[----:B------:R-:W-:Y:S02]  /*4970*/  UPRMT UR24, UR49, 0x654, UR21 ;  /* 0x0000065431187896 */ /* 0x000fe40008000015 */
[----:B------:R-:W-:Y:S02]  /*4980*/  UPRMT UR23, UR49, 0x654, UR20 ;  /* 0x0000065431177896 */ /* 0x000fe40008000014 */
[----:B------:R-:W1:Y:S01]  /*4990*/  LDC R18, c[0x0][0xc20] ;  /* 0x00030800ff127b82 */ /* 0x000e620000000800 */
[----:B------:R-:W-:Y:S01]  /*49a0*/  ISETP.NE.AND P1, PT, R0, 0x1, PT ;  /* 0x000000010000780c */ /* 0x000fe20003f25270 */
[----:B------:R-:W-:-:S02]  /*49b0*/  UPLOP3.LUT UP1, UPT, UPT, UPT, UPT, 0x40, 0x4 ;  /* 0x000000000004789c */ /* 0x000fc40003f2e870 */
[----:B------:R-:W-:Y:S02]  /*49c0*/  UPRMT UR16, URZ, 0x654, UR16 ;  /* 0x00000654ff107896 */ /* 0x000fe40008000010 */
[----:B------:R-:W-:Y:S02]  /*49d0*/  UPRMT UR49, UR49, 0x654, UR19 ;  /* 0x0000065431317896 */ /* 0x000fe40008000013 */
[----:B------:R-:W4:Y:S01]  /*49e0*/  LDC.64 R36, c[0x0][0x348] ;  /* 0x0000d200ff247b82 */ /* 0x000f220000000a00 */
[----:B------:R-:W-:-:S07]  /*49f0*/  UISETP.NE.AND.EX UP4, UPT, UR5, URZ, UPT, UP4 ;  /* 0x000000ff0500728c */ /* 0x000fce000bf85340 */
[----:B------:R-:W1:Y:S08]  /*4a00*/  LDC.64 R16, c[0x0][0xc10] ;  /* 0x00030400ff107b82 */ /* 0x000e700000000a00 */
[----:B------:R-:W1:Y:S08]  /*4a10*/  LDC.64 R6, c[0x0][0xc18] ;  /* 0x00030600ff067b82 */ /* 0x000e700000000a00 */
[----:B------:R-:W1:Y:S08]  /*4a20*/  LDC.64 R4, c[0x0][0xc28] ;  /* 0x00030a00ff047b82 */ /* 0x000e700000000a00 */
[----:B--23--:R-:W1:Y:S02]  /*4a30*/  LDC R24, c[0x0][0x374] ;  /* 0x0000dd00ff187b82 */ /* 0x00ce640000000800 */
.L_x_82:
[-C--:B------:R-:W-:Y:S02]  /*4a40*/  IABS R3, R34.reuse ;  /* 0x0000002200037213 */ /* 0x080fe40000000000 */
[----:B------:R-:W-:Y:S02]  /*4a50*/  SHF.L.U32 R0, R27, 0x1f, RZ ;  /* 0x0000001f1b007819 */ /* 0x000fe400000006ff */
[----:B--2---:R-:W2:Y:S01]  /*4a60*/  I2F.RP R12, R3 ;  /* 0x00000003000c7306 */ /* 0x004ea20000209400 */
[----:B------:R-:W-:Y:S01]  /*4a70*/  IABS R10, R34 ;  /* 0x00000022000a7213 */ /* 0x000fe20000000000 */
[----:B------:R-:W3:Y:S01]  /*4a80*/  SYNCS.PHASECHK.TRANS64.TRYWAIT P2, [UR17+0xd0], R0 ;  /* 0x0000d000ff0075a7 */ /* 0x000ee20008041111 */
[----:B------:R-:W-:Y:S03]  /*4a90*/  IABS R11, R19 ;  /* 0x00000013000b7213 */ /* 0x000fe60000000000 */
[----:B------:R-:W-:Y:S04]  /*4aa0*/  IMAD.MOV R10, RZ, RZ, -R10 ;  /* 0x000000ffff0a7224 */ /* 0x000fe800078e0a0a */
[----:B--2---:R-:W2:Y:S02]  /*4ab0*/  MUFU.RCP R9, R12 ;  /* 0x0000000c00097308 */ /* 0x004ea40000001000 */
[----:B--2---:R-:W-:Y:S01]  /*4ac0*/  VIADD R28, R9, 0xffffffe ;  /* 0x0ffffffe091c7836 */ /* 0x004fe20000000000 */
[----:B------:R-:W-:Y:S07]  /*4ad0*/  IABS R9, R22 ;  /* 0x0000001600097213 */ /* 0x000fee0000000000 */
[----:B------:R-:W2:Y:S10]  /*4ae0*/  F2I.FTZ.U32.TRUNC.NTZ R29, R28 ;  /* 0x0000001c001d7305 */ /* 0x000eb4000021f000 */
[----:B------:R-:W4:Y:S01]  /*4af0*/  I2F.RP R12, R9 ;  /* 0x00000009000c7306 */ /* 0x000f220000209400 */
[--C-:B--2---:R-:W-:Y:S02]  /*4b00*/  IMAD.MOV R14, RZ, RZ, -R29.reuse ;  /* 0x000000ffff0e7224 */ /* 0x104fe400078e0a1d */
[----:B------:R-:W-:Y:S02]  /*4b10*/  IMAD.MOV.U32 R28, RZ, RZ, RZ ;  /* 0x000000ffff1c7224 */ /* 0x000fe400078e00ff */
[----:B------:R-:W-:Y:S05]  /*4b20*/  IMAD R14, R14, R3, RZ ;  /* 0x000000030e0e7224 */ /* 0x000fea00078e02ff */
[----:B----4-:R-:W2:Y:S01]  /*4b30*/  MUFU.RCP R12, R12 ;  /* 0x0000000c000c7308 */ /* 0x010ea20000001000 */
[----:B------:R-:W-:Y:S06]  /*4b40*/  IMAD.HI.U32 R14, R29, R14, R28 ;  /* 0x0000000e1d0e7227 */ /* 0x000fec00078e001c */
[----:B------:R-:W-:Y:S04]  /*4b50*/  IMAD.HI.U32 R39, R14, R11, RZ ;  /* 0x0000000b0e277227 */ /* 0x000fe800078e00ff */
[----:B------:R-:W-:Y:S02]  /*4b60*/  IMAD R11, R39, R10, R11 ;  /* 0x0000000a270b7224 */ /* 0x000fe400078e020b */
[----:B------:R-:W-:Y:S03]  /*4b70*/  IMAD.MOV.U32 R10, RZ, RZ, RZ ;  /* 0x000000ffff0a7224 */ /* 0x000fe600078e00ff */
[----:B------:R-:W-:Y:S01]  /*4b80*/  ISETP.GT.U32.AND P3, PT, R3, R11, PT ;  /* 0x0000000b0300720c */ /* 0x000fe20003f64070 */
[----:B--2---:R-:W-:Y:S11]  /*4b90*/  VIADD R14, R12, 0xffffffe ;  /* 0x0ffffffe0c0e7836 */ /* 0x004ff60000000000 */
[----:B------:R-:W-:Y:S01]  /*4ba0*/  @!UPT UIADD3 URZ, UPT, UPT, URZ, URZ, URZ ;  /* 0x000000fffffff290 */ /* 0x000fe2000fffe0ff */
[-C--:B------:R-:W-:Y:S01]  /*4bb0*/  @!P3 IADD3 R11, PT, PT, R11, -R3.reuse, RZ ;  /* 0x800000030b0bb210 */ /* 0x080fe20007ffe0ff */
[----:B------:R-:W-:Y:S01]  /*4bc0*/  @!P3 VIADD R39, R39, 0x1 ;  /* 0x000000012727b836 */ /* 0x000fe20000000000 */
[----:B------:R-:W-:Y:S02]  /*4bd0*/  ISETP.NE.AND P3, PT, R34, RZ, PT ;  /* 0x000000ff2200720c */ /* 0x000fe40003f65270 */
[----:B------:R-:W-:Y:S02]  /*4be0*/  ISETP.GE.U32.AND P4, PT, R11, R3, PT ;  /* 0x000000030b00720c */ /* 0x000fe40003f86070 */
[----:B------:R-:W2:Y:S01]  /*4bf0*/  F2I.FTZ.U32.TRUNC.NTZ R11, R14 ;  /* 0x0000000e000b7305 */ /* 0x000ea2000021f000 */
[-C--:B------:R-:W-:Y:S04]  /*4c00*/  LOP3.LUT R3, R19, R34.reuse, RZ, 0x3c, !PT ;  /* 0x0000002213037212 */ /* 0x080fe800078e3cff */
[----:B------:R-:W-:Y:S06]  /*4c10*/  ISETP.GE.AND P0, PT, R3, RZ, PT ;  /* 0x000000ff0300720c */ /* 0x000fec0003f06270 */
[----:B------:R-:W-:Y:S01]  /*4c20*/  @P4 VIADD R39, R39, 0x1 ;  /* 0x0000000127274836 */ /* 0x000fe20000000000 */
[----:B--2---:R-:W-:Y:S06]  /*4c30*/  IADD3 R3, PT, PT, RZ, -R11, RZ ;  /* 0x8000000bff037210 */ /* 0x004fec0007ffe0ff */
[----:B------:R-:W-:Y:S01]  /*4c40*/  @!P0 IMAD.MOV R39, RZ, RZ, -R39 ;  /* 0x000000ffff278224 */ /* 0x000fe200078e0a27 */
[----:B------:R-:W-:Y:S01]  /*4c50*/  @!P3 LOP3.LUT R39, RZ, R34, RZ, 0x33, !PT ;  /* 0x00000022ff27b212 */ /* 0x000fe200078e33ff */
[----:B-----5:R-:W-:Y:S01]  /*4c60*/  IMAD R33, R3, R9, RZ ;  /* 0x0000000903217224 */ /* 0x020fe200078e02ff */
[----:B------:R-:W-:Y:S02]  /*4c70*/  ISETP.NE.AND P3, PT, R22, RZ, PT ;  /* 0x000000ff1600720c */ /* 0x000fe40003f65270 */
[----:B------:R-:W-:Y:S01]  /*4c80*/  IABS R12, R39 ;  /* 0x00000027000c7213 */ /* 0x000fe20000000000 */
[----:B------:R-:W-:Y:S01]  /*4c90*/  IMAD.HI.U32 R33, R11, R33, R10 ;  /* 0x000000210b217227 */ /* 0x000fe200078e000a */
[----:B------:R-:W-:Y:S04]  /*4ca0*/  IABS R10, R20 ;  /* 0x00000014000a7213 */ /* 0x000fe80000000000 */
[----:B------:R-:W2:Y:S01]  /*4cb0*/  I2F.RP R11, R10 ;  /* 0x0000000a000b7306 */ /* 0x000ea20000209400 */
[----:B------:R-:W-:Y:S05]  /*4cc0*/  IMAD.HI.U32 R33, R33, R12, RZ ;  /* 0x0000000c21217227 */ /* 0x000fea00078e00ff */
[----:B------:R-:W-:Y:S05]  /*4cd0*/  IADD3 R3, PT, PT, -R33, RZ, RZ ;  /* 0x000000ff21037210 */ /* 0x000fea0007ffe1ff */
[----:B------:R-:W-:Y:S01]  /*4ce0*/  IMAD R12, R9, R3, R12 ;  /* 0x00000003090c7224 */ /* 0x000fe200078e020c */
[----:B------:R-:W-:Y:S01]  /*4cf0*/  LOP3.LUT R3, R39, R22, RZ, 0x3c, !PT ;  /* 0x0000001627037212 */ /* 0x000fe200078e3cff */
[----:B--2---:R-:W2:Y:S03]  /*4d00*/  MUFU.RCP R11, R11 ;  /* 0x0000000b000b7308 */ /* 0x004ea60000001000 */
[----:B------:R-:W-:Y:S11]  /*4d10*/  ISETP.GT.U32.AND P0, PT, R9, R12, PT ;  /* 0x0000000c0900720c */ /* 0x000ff60003f04070 */
[----:B------:R-:W-:Y:S02]  /*4d20*/  @!UPT UIADD3 URZ, UPT, UPT, URZ, URZ, URZ ;  /* 0x000000fffffff290 */ /* 0x000fe4000fffe0ff */
[----:B------:R-:W-:Y:S01]  /*4d30*/  @!P0 IMAD.IADD R12, R12, 0x1, -R9 ;  /* 0x000000010c0c8824 */ /* 0x000fe200078e0a09 */
[----:B------:R-:W-:Y:S02]  /*4d40*/  @!P0 IADD3 R33, PT, PT, R33, 0x1, RZ ;  /* 0x0000000121218810 */ /* 0x000fe40007ffe0ff */
[----:B------:R-:W-:Y:S02]  /*4d50*/  ISETP.GE.AND P0, PT, R3, RZ, PT ;  /* 0x000000ff0300720c */ /* 0x000fe40003f06270 */
[----:B------:R-:W-:Y:S01]  /*4d60*/  ISETP.GE.U32.AND P4, PT, R12, R9, PT ;  /* 0x000000090c00720c */ /* 0x000fe20003f86070 */
[----:B--2---:R-:W-:Y:S06]  /*4d70*/  VIADD R9, R11, 0xffffffe ;  /* 0x0ffffffe0b097836 */ /* 0x004fec0000000000 */
[----:B------:R-:W2:Y:S06]  /*4d80*/  F2I.FTZ.U32.TRUNC.NTZ R9, R9 ;  /* 0x0000000900097305 */ /* 0x000eac000021f000 */
[----:B------:R-:W-:Y:S01]  /*4d90*/  @P4 VIADD R33, R33, 0x1 ;  /* 0x0000000121214836 */ /* 0x000fe20000000000 */
[----:B---3--:R-:W-:Y:S06]  /*4da0*/  @!P2 BRA `(.L_x_72) ;  /* 0x0000005000e4a947 */ /* 0x008fec0003800000 */
.L_x_167:
[----:B--2---:R-:W-:Y:S01]  /*4db0*/  MOV R15, R9 ;  /* 0x00000009000f7202 */ /* 0x004fe20000000f00 */
[----:B------:R-:W2:Y:S01]  /*4dc0*/  LDS.128 R28, [UR17+0x110] ;  /* 0x00011011ff1c7984 */ /* 0x000ea20008000c00 */
[----:B---3--:R-:W-:Y:S02]  /*4dd0*/  IMAD.MOV R0, RZ, RZ, -R9 ;  /* 0x000000ffff007224 */ /* 0x008fe400078e0a09 */
[----:B------:R-:W-:Y:S01]  /*4de0*/  @!P0 IMAD.MOV R33, RZ, RZ, -R33 ;  /* 0x000000ffff218224 */ /* 0x000fe200078e0a21 */
[----:B------:R-:W-:Y:S01]  /*4df0*/  @!P3 LOP3.LUT R33, RZ, R22, RZ, 0x33, !PT ;  /* 0x00000016ff21b212 */ /* 0x000fe200078e33ff */
[----:B------:R-:W-:Y:S01]  /*4e00*/  IMAD R40, R0, R10, RZ ;  /* 0x0000000a00287224 */ /* 0x000fe200078e02ff */
[----:B------:R-:W-:Y:S01]  /*4e10*/  ISETP.GE.AND P0, PT, R26, 0x1, PT ;  /* 0x000000011a00780c */ /* 0x000fe20003f06270 */
[----:B------:R-:W-:Y:S01]  /*4e20*/  IMAD.MOV.U32 R14, RZ, RZ, RZ ;  /* 0x000000ffff0e7224 */ /* 0x000fe200078e00ff */
[----:B------:R-:W-:Y:S01]  /*4e30*/  IABS R3, R33 ;  /* 0x0000002100037213 */ /* 0x000fe20000000000 */
[----:B------:R-:W-:Y:S01]  /*4e40*/  @!PT LDS RZ, [RZ] ;  /* 0x00000000fffff984 */ /* 0x000fe20000000800 */
[----:B------:R-:W-:Y:S01]  /*4e50*/  @!PT LDS RZ, [RZ] ;  /* 0x00000000fffff984 */ /* 0x000fe20000000800 */
[----:B------:R-:W-:Y:S01]  /*4e60*/  @!PT LDS RZ, [RZ] ;  /* 0x00000000fffff984 */ /* 0x000fe20000000800 */
[----:B------:R-:W-:Y:S01]  /*4e70*/  @!PT LDS RZ, [RZ] ;  /* 0x00000000fffff984 */ /* 0x000fe20000000800 */
[----:B------:R3:W-:Y:S06]  /*4e80*/  MEMBAR.ALL.CTA ;  /* 0x0000000000007992 */ /* 0x0007ec0000008000 */
[----:B---3--:R-:W3:Y:S01]  /*4e90*/  FENCE.VIEW.ASYNC.S ;  /* 0x00000000000073c6 */ /* 0x008ee20000000000 */
[----:B------:R-:W-:Y:S01]  /*4ea0*/  LOP3.LUT R38, R33, R20, RZ, 0x3c, !PT ;  /* 0x0000001421267212 */ /* 0x000fe200078e3cff */
[----:B------:R-:W-:Y:S06]  /*4eb0*/  IMAD.HI.U32 R40, R9, R40, R14 ;  /* 0x0000002809287227 */ /* 0x000fec00078e000e */
[----:B------:R-:W-:Y:S04]  /*4ec0*/  IMAD.HI.U32 R40, R40, R3, RZ ;  /* 0x0000000328287227 */ /* 0x000fe800078e00ff */
[----:B------:R-:W-:Y:S04]  /*4ed0*/  IMAD.MOV R0, RZ, RZ, -R40 ;  /* 0x000000ffff007224 */ /* 0x000fe800078e0a28 */
[C---:B------:R-:W-:Y:S05]  /*4ee0*/  IMAD R3, R10.reuse, R0, R3 ;  /* 0x000000000a037224 */ /* 0x040fea00078e0203 */
[----:B------:R-:W-:Y:S01]  /*4ef0*/  ISETP.GT.U32.AND P4, PT, R10, R3, PT ;  /* 0x000000030a00720c */ /* 0x000fe20003f84070 */
[----:B---3--:R-:W-:Y:S01]  /*4f00*/  SYNCS.ARRIVE.TRANS64.RED.A1T0 RZ, [UR16], RZ ;  /* 0x000000ffffff79a7 */ /* 0x008fe20008100410 */
[----:B--2---:R-:W-:Y:S11]  /*4f10*/  LOP3.LUT P3, RZ, R30, 0x1, RZ, 0xc0, !PT ;  /* 0x000000011eff7812 */ /* 0x004ff6000786c0ff */
[-C--:B------:R-:W-:Y:S04]  /*4f20*/  @!P4 IADD3 R3, PT, PT, R3, -R10.reuse, RZ ;  /* 0x8000000a0303c210 */ /* 0x080fe80007ffe0ff */
[----:B------:R-:W-:Y:S02]  /*4f30*/  ISETP.GE.U32.AND P5, PT, R3, R10, PT ;  /* 0x0000000a0300720c */ /* 0x000fe40003fa6070 */
[----:B------:R-:W-:Y:S02]  /*4f40*/  @P3 MOV R13, R28 ;  /* 0x0000001c000d3202 */ /* 0x000fe40000000f00 */
[----:B------:R-:W-:Y:S01]  /*4f50*/  @P3 LOP3.LUT R8, R29, 0xffff, RZ, 0xc0, !PT ;  /* 0x0000ffff1d083812 */ /* 0x000fe200078ec0ff */
[----:B------:R-:W-:Y:S08]  /*4f60*/  @!P0 BRA `(.L_x_73) ;  /* 0x0000000000a48947 */ /* 0x000ff00003800000 */
[----:B-1----:R-:W-:Y:S01]  /*4f70*/  IMAD.HI.U32 R41, R24, R7, RZ ;  /* 0x0000000718297227 */ /* 0x002fe200078e00ff */
[----:B------:R-:W-:Y:S02]  /*4f80*/  ISETP.NE.AND P0, PT, R6, 0x1, PT ;  /* 0x000000010600780c */ /* 0x000fe40003f05270 */
[----:B------:R-:W-:Y:S01]  /*4f90*/  ISETP.NE.AND P2, PT, R26, 0x1, PT ;  /* 0x000000011a00780c */ /* 0x000fe20003f45270 */
[----:B------:R-:W-:Y:S01]  /*4fa0*/  IMAD.HI.U32 R42, R23, R16, RZ ;  /* 0x00000010172a7227 */ /* 0x000fe200078e00ff */
[----:B------:R-:W-:Y:S02]  /*4fb0*/  SHF.R.U32.HI R41, RZ, R18, R41 ;  /* 0x00000012ff297219 */ /* 0x000fe40000011629 */
[----:B------:R-:W-:Y:S01]  /*4fc0*/  ISETP.NE.AND P6, PT, R2, 0x1, PT ;  /* 0x000000010200780c */ /* 0x000fe20003fc5270 */
[----:B------:R-:W-:Y:S01]  /*4fd0*/  IMAD.HI.U32 R44, R13, R16, RZ ;  /* 0x000000100d2c7227 */ /* 0x000fe200078e00ff */
[----:B------:R-:W-:Y:S02]  /*4fe0*/  SHF.R.U32.HI R42, RZ, R17, R42 ;  /* 0x00000011ff2a7219 */ /* 0x000fe4000001162a */
[----:B------:R-:W-:Y:S01]  /*4ff0*/  SEL R3, R24, R41, !P0 ;  /* 0x0000002918037207 */ /* 0x000fe20004000000 */
[C---:B------:R-:W-:Y:S01]  /*5000*/  IMAD.HI.U32 R41, R8.reuse, R7, RZ ;  /* 0x0000000708297227 */ /* 0x040fe200078e00ff */
[----:B------:R-:W-:Y:S02]  /*5010*/  SEL R11, R23, R42, !P6 ;  /* 0x0000002a170b7207 */ /* 0x000fe40007000000 */
[----:B------:R-:W-:Y:S01]  /*5020*/  SHF.R.U32.HI R44, RZ, R17, R44 ;  /* 0x00000011ff2c7219 */ /* 0x000fe2000001162c */
[----:B------:R-:W-:Y:S01]  /*5030*/  IMAD.HI.U32 R46, R3, R4, RZ ;  /* 0x00000004032e7227 */ /* 0x000fe200078e00ff */
[----:B------:R-:W-:Y:S03]  /*5040*/  SHF.R.U32.HI R41, RZ, R18, R41 ;  /* 0x00000012ff297219 */ /* 0x000fe60000011629 */
[----:B------:R-:W-:Y:S01]  /*5050*/  IMAD.HI.U32 R42, R11, R4, RZ ;  /* 0x000000040b2a7227 */ /* 0x000fe200078e00ff */
[----:B------:R-:W-:Y:S02]  /*5060*/  @P2 SHF.R.U32.HI R3, RZ, R5, R46 ;  /* 0x00000005ff032219 */ /* 0x000fe4000001162e */
[----:B------:R-:W-:Y:S02]  /*5070*/  SEL R9, R8, R41, !P0 ;  /* 0x0000002908097207 */ /* 0x000fe40004000000 */
[----:B------:R-:W-:Y:S01]  /*5080*/  @P2 SHF.R.U32.HI R11, RZ, R5, R42 ;  /* 0x00000005ff0b2219 */ /* 0x000fe2000001162a */
[C---:B------:R-:W-:Y:S01]  /*5090*/  IMAD R10, R26.reuse, R3, RZ ;  /* 0x000000031a0a7224 */ /* 0x040fe200078e02ff */
[----:B------:R-:W-:Y:S01]  /*50a0*/  SEL R3, R13, R44, !P6 ;  /* 0x0000002c0d037207 */ /* 0x000fe20007000000 */
[C---:B------:R-:W-:Y:S03]  /*50b0*/  IMAD.HI.U32 R14, R9.reuse, R4, RZ ;  /* 0x00000004090e7227 */ /* 0x040fe600078e00ff */
[----:B------:R-:W-:Y:S01]  /*50c0*/  ISETP.GE.AND P0, PT, R9, R10, PT ;  /* 0x0000000a0900720c */ /* 0x000fe20003f06270 */
[C---:B------:R-:W-:Y:S01]  /*50d0*/  IMAD R12, R26.reuse, R11, RZ ;  /* 0x0000000b1a0c7224 */ /* 0x040fe200078e02ff */
[-C--:B------:R-:W-:Y:S04]  /*50e0*/  SHF.R.U32.HI R14, RZ, R5.reuse, R14 ;  /* 0x00000005ff0e7219 */ /* 0x080fe8000001160e */
[----:B------:R-:W-:Y:S02]  /*50f0*/  ISETP.GE.OR P0, PT, R3, R12, P0 ;  /* 0x0000000c0300720c */ /* 0x000fe40000706670 */
[----:B------:R-:W-:Y:S05]  /*5100*/  SEL R15, R9, R14, !P2 ;  /* 0x0000000e090f7207 */ /* 0x000fea0005000000 */
[----:B------:R-:W-:Y:S04]  /*5110*/  IMAD.MOV R14, RZ, RZ, -R15 ;  /* 0x000000ffff0e7224 */ /* 0x000fe800078e0a0f */
[----:B------:R-:W-:Y:S02]  /*5120*/  IMAD R14, R26, R14, R9 ;  /* 0x0000000e1a0e7224 */ /* 0x000fe400078e0209 */
[C---:B------:R-:W-:Y:S05]  /*5130*/  @!P0 IMAD.HI.U32 R10, R3.reuse, R4, RZ ;  /* 0x00000004030a8227 */ /* 0x040fea00078e00ff */
[----:B------:R-:W-:Y:S04]  /*5140*/  @!P0 SHF.R.U32.HI R10, RZ, R5, R10 ;  /* 0x00000005ff0a8219 */ /* 0x000fe8000001160a */
[----:B------:R-:W-:Y:S01]  /*5150*/  @!P0 SEL R0, R3, R10, !P2 ;  /* 0x0000000a03008207 */ /* 0x000fe20005000000 */
[----:B------:R-:W-:Y:S03]  /*5160*/  IMAD.MOV R10, RZ, RZ, -R3 ;  /* 0x000000ffff0a7224 */ /* 0x000fe600078e0a03 */
[----:B------:R-:W-:Y:S01]  /*5170*/  @!P0 IADD3 R15, PT, PT, R15, -R0, RZ ;  /* 0x800000000f0f8210 */ /* 0x000fe20007ffe0ff */
[----:B------:R-:W-:Y:S01]  /*5180*/  @!P0 IMAD R0, R11, R14, R0 ;  /* 0x0000000e0b008224 */ /* 0x000fe200078e0200 */
[----:B------:R-:W-:Y:S01]  /*5190*/  IADD3 R11, PT, PT, -R9, RZ, RZ ;  /* 0x000000ff090b7210 */ /* 0x000fe20007ffe1ff */
[----:B------:R-:W-:Y:S02]  /*51a0*/  IMAD R13, R2, R10, R13 ;  /* 0x0000000a020d7224 */ /* 0x000fe400078e020d */
[----:B------:R-:W-:Y:S02]  /*51b0*/  @!P0 IMAD R9, R15, R26, R3 ;  /* 0x0000001a0f098224 */ /* 0x000fe400078e0203 */
[----:B------:R-:W-:Y:S02]  /*51c0*/  @!P0 IMAD.MOV.U32 R3, RZ, RZ, R0 ;  /* 0x000000ffff038224 */ /* 0x000fe400078e0000 */
[----:B------:R-:W-:Y:S02]  /*51d0*/  IMAD R8, R6, R11, R8 ;  /* 0x0000000b06087224 */ /* 0x000fe400078e0208 */
[----:B------:R-:W-:Y:S02]  /*51e0*/  IMAD R13, R3, R2, R13 ;  /* 0x00000002030d7224 */ /* 0x000fe400078e020d */
[----:B------:R-:W-:Y:S02]  /*51f0*/  IMAD R8, R9, R6, R8 ;  /* 0x0000000609087224 */ /* 0x000fe400078e0208 */
.L_x_73:
[----:B------:R-:W-:Y:S05]  /*5200*/  BRA.U UP1, `(.L_x_74) ;  /* 0x0000000101107547 */ /* 0x000fea000b800000 */
[----:B------:R-:W-:Y:S04]  /*5210*/  MOV R0, UR18 ;  /* 0x0000001200007c02 */ /* 0x000fe80008000f00 */
[----:B------:R-:W-:Y:S04]  /*5220*/  SHF.L.U32 R3, R0, 0x1f, RZ ;  /* 0x0000001f00037819 */ /* 0x000fe800000006ff */
[----:B------:R-:W2:Y:S02]  /*5230*/  SYNCS.PHASECHK.TRANS64.TRYWAIT P0, [UR17+0xc8], R3 ;  /* 0x0000c803ff0075a7 */ /* 0x000ea40008001111 */
[----:B--2---:R-:W-:Y:S05]  /*5240*/  @!P0 BRA `(.L_x_75) ;  /* 0x0000004c00d48947 */ /* 0x004fea0003800000 */
.L_x_74:
[----:B------:R-:W-:Y:S01]  /*5250*/  R2UR UR8, R38 ;  /* 0x00000000260872ca */ /* 0x000fe200000e0000 */
[----:B------:R-:W-:Y:S01]  /*5260*/  @!P4 VIADD R40, R40, 0x1 ;  /* 0x000000012828c836 */ /* 0x000fe20000000000 */
[----:B------:R-:W-:Y:S01]  /*5270*/  ISETP.NE.AND P0, PT, R20, RZ, PT ;  /* 0x000000ff1400720c */ /* 0x000fe20003f05270 */
[----:B--2---:R-:W-:Y:S01]  /*5280*/  IMAD.MOV R0, RZ, RZ, -R39 ;  /* 0x000000ffff007224 */ /* 0x004fe200078e0a27 */
[----:B------:R-:W-:Y:S01]  /*5290*/  R2UR UR11, R21 ;  /* 0x00000000150b72ca */ /* 0x000fe200000e0000 */
[----:B------:R-:W-:Y:S01]  /*52a0*/  @P5 VIADD R40, R40, 0x1 ;  /* 0x0000000128285836 */ /* 0x000fe20000000000 */
[----:B------:R-:W-:Y:S01]  /*52b0*/  R2UR UR12, R39 ;  /* 0x00000000270c72ca */ /* 0x000fe200000e0000 */
[----:B------:R-:W-:Y:S01]  /*52c0*/  IMAD R19, R34, R0, R19 ;  /* 0x0000000022137224 */ /* 0x000fe200078e0213 */
[----:B------:R-:W-:Y:S01]  /*52d0*/  R2UR UR13, R33 ;  /* 0x00000000210d72ca */ /* 0x000fe200000e0000 */
[----:B------:R-:W-:Y:S01]  /*52e0*/  IMAD.MOV R0, RZ, RZ, -R33 ;  /* 0x000000ffff007224 */ /* 0x000fe200078e0a21 */
[----:B------:R-:W-:Y:S02]  /*52f0*/  R2UR UR14, R40 ;  /* 0x00000000280e72ca */ /* 0x000fe400000e0000 */
[----:B------:R-:W-:Y:S01]  /*5300*/  R2UR UR25, R19 ;  /* 0x00000000131972ca */ /* 0x000fe200000e0000 */
[----:B------:R-:W-:Y:S01]  /*5310*/  UISETP.GE.AND UP2, UPT, UR8, URZ, UPT ;  /* 0x000000ff0800728c */ /* 0x000fe2000bf46270 */
[----:B------:R-:W-:Y:S01]  /*5320*/  R2UR UR9, R0 ;  /* 0x00000000000972ca */ /* 0x000fe200000e0000 */
[----:B------:R-:W-:Y:S01]  /*5330*/  VOTEU.ALL UP1, P0 ;  /* 0x0000000000ff7886 */ /* 0x000fe20000020000 */
[----:B------:R-:W-:Y:S01]  /*5340*/  ISETP.NE.U32.AND P2, PT, RZ, UR4, PT ;  /* 0x00000004ff007c0c */ /* 0x000fe2000bf45070 */
[----:B------:R-:W-:Y:S01]  /*5350*/  USHF.L.U32 UR11, UR11, 0x6, URZ ;  /* 0x000000060b0b7899 */ /* 0x000fe200080006ff */
[----:B------:R-:W-:Y:S02]  /*5360*/  SHF.L.U32 R12, R32, 0x1f, RZ ;  /* 0x0000001f200c7819 */ /* 0x000fe400000006ff */
[----:B------:R-:W-:Y:S04]  /*5370*/  ISETP.NE.AND.EX P2, PT, RZ, UR5, PT, P2 ;  /* 0x00000005ff007c0c */ /* 0x000fe8000bf45320 */
[----:B------:R-:W-:Y:S02]  /*5380*/  @!UP2 UIADD3 UR14, UPT, UPT, -UR14, URZ, URZ ;  /* 0x000000ff0e0ea290 */ /* 0x000fe4000fffe1ff */
[----:B------:R-:W-:Y:S02]  /*5390*/  @!UP1 ULOP3.LUT UR14, URZ, UR7, URZ, 0x33, !UPT ;  /* 0x00000007ff0e9292 */ /* 0x000fe4000f8e33ff */
[----:B------:R-:W-:Y:S02]  /*53a0*/  USHF.L.U32 UR25, UR25, 0x7, URZ ;  /* 0x0000000719197899 */ /* 0x000fe400080006ff */
[----:B------:R-:W-:Y:S02]  /*53b0*/  UIMAD UR12, UR15, UR9, UR12 ;  /* 0x000000090f0c72a4 */ /* 0x000fe4000f8e020c */
[----:B------:R-:W-:Y:S05]  /*53c0*/  IMAD R3, RZ, RZ, -UR14 ;  /* 0x8000000eff037e24 */ /* 0x000fea000f8e02ff */
[----:B------:R-:W-:Y:S11]  /*53d0*/  R2UR UR8, R3 ;  /* 0x00000000030872ca */ /* 0x000ff600000e0000 */
[----:B------:R-:W-:Y:S02]  /*53e0*/  @!UPT UIADD3 URZ, UPT, UPT, URZ, URZ, URZ ;  /* 0x000000fffffff290 */ /* 0x000fe4000fffe0ff */
[----:B------:R-:W-:Y:S01]  /*53f0*/  UIMAD UR13, UR6, UR8, UR13 ;  /* 0x00000008060d72a4 */ /* 0x000fe2000f8e020d */
[----:B------:R-:W-:Y:S11]  /*5400*/  BRA.U !UP4, `(.L_x_76) ;  /* 0x000000010c347547 */ /* 0x000ff6000b800000 */
[----:B------:R-:W-:Y:S01]  /*5410*/  UPLOP3.LUT UP0, UPT, UPT, UPT, UP3, 0x80, 0x8 ;  /* 0x000000000008789c */ /* 0x000fe20003f0f030 */
[----:B------:R-:W-:Y:S02]  /*5420*/  HFMA2 R0, -RZ, RZ, 0, 5.9604644775390625e-08 ;  /* 0x00000001ff007431 */ /* 0x000fe400000001ff */
[----:B------:R-:W-:Y:S03]  /*5430*/  IMAD.MOV.U32 R75, RZ, RZ, 0x1 ;  /* 0x00000001ff4b7424 */ /* 0x000fe600078e00ff */
[----:B------:R-:W-:Y:S05]  /*5440*/  PLOP3.LUT P0, PT, PT, PT, UP0, 0x80, 0x8 ;  /* 0x000000000008781c */ /* 0x000fea0003f0f008 */
[----:B------:R-:W2:Y:S01]  /*5450*/  @UP0 LDCU.64 UR26, c[0x0][0x988] ;  /* 0x00013100ff1a07ac */ /* 0x000ea20008000a00 */
[----:B------:R-:W-:Y:S07]  /*5460*/  @UP0 UIMAD UR8, UR48, UR4, URZ ;  /* 0x00000004300802a4 */ /* 0x000fee000f8e02ff */
[----:B------:R-:W-:Y:S01]  /*5470*/  @!P0 PRMT R75, R0, 0x7610, R75 ;  /* 0x00007610004b8816 */ /* 0x000fe2000000004b */
[----:B--2---:R-:W-:Y:S03]  /*5480*/  @UP0 UIMAD.WIDE UR26, UR8, 0x4, UR26 ;  /* 0x00000004081a08a5 */ /* 0x004fe6000f8e021a */
[----:B------:R-:W2:Y:S03]  /*5490*/  @!UP0 LDCU UR8, c[0x0][0x980] ;  /* 0x00013000ff0887ac */ /* 0x000ea60008000800 */
[----:B------:R-:W-:Y:S01]  /*54a0*/  IMAD.U32 R10, RZ, RZ, UR26 ;  /* 0x0000001aff0a7e24 */ /* 0x000fe2000f8e00ff */
[----:B------:R-:W-:Y:S05]  /*54b0*/  MOV R11, UR27 ;  /* 0x0000001b000b7c02 */ /* 0x000fea0008000f00 */
[----:B------:R3:W5:Y:S02]  /*54c0*/  @P0 LDG.E R35, desc[UR46][R10.64] ;  /* 0x0000002e0a230981 */ /* 0x000764000c1e1900 */
[----:B--23--:R-:W-:Y:S07]  /*54d0*/  @!P0 IMAD.U32 R35, RZ, RZ, UR8 ;  /* 0x00000008ff238e24 */ /* 0x00cfee000f8e00ff */
.L_x_76:
[----:B-----5:R-:W-:Y:S01]  /*54e0*/  @!P2 FSETP.EQ.AND P0, PT, R35, RZ, PT ;  /* 0x000000ff2300a20b */ /* 0x020fe20003f02000 */
[----:B------:R-:W-:Y:S01]  /*54f0*/  @!UPT UIADD3 URZ, UPT, UPT, URZ, URZ, URZ ;  /* 0x000000fffffff290 */ /* 0x000fe2000fffe0ff */
[----:B------:R-:W-:Y:S11]  /*5500*/  @!P2 BRA `(.L_x_77) ;  /* 0x000000000014a947 */ /* 0x000ff60003800000 */
[----:B------:R-:W-:Y:S02]  /*5510*/  LOP3.LUT P2, RZ, R75, 0xff, RZ, 0xc0, !PT ;  /* 0x000000ff4bff7812 */ /* 0x000fe4000784c0ff */
[----:B------:R-:W-:Y:S04]  /*5520*/  PLOP3.LUT P0, PT, PT, PT, UP0, 0x80, 0x8 ;  /* 0x000000000008781c */ /* 0x000fe80003f0f008 */
[----:B------:R-:W-:Y:S07]  /*5530*/  PLOP3.LUT P0, PT, P0, PT, PT, 0x8, 0x80 ;  /* 0x000000000080781c */ /* 0x000fee000070e170 */
[----:B------:R-:W-:Y:S11]  /*5540*/  @P2 FSETP.EQ.AND P0, PT, R35, RZ, PT ;  /* 0x000000ff2300220b */ /* 0x000ff60003f02000 */
[----:B------:R-:W-:Y:S02]  /*5550*/  @!UPT UIADD3 URZ, UPT, UPT, URZ, URZ, URZ ;  /* 0x000000fffffff290 */ /* 0x000fe4000fffe0ff */
.L_x_77:
[----:B------:R-:W2:Y:S01]  /*5560*/  SYNCS.PHASECHK.TRANS64.TRYWAIT P2, [UR17+0xa0], R12 ;  /* 0x0000a00cff0075a7 */ /* 0x000ea20008041111 */
[----:B------:R-:W-:Y:S04]  /*5570*/  ELECT P4, URZ, PT ;  /* 0x0000000000ff782f */ /* 0x000fe80003880000 */
[----:B------:R-:W-:Y:S11]  /*5580*/  PLOP3.LUT P4, PT, P0, P4, PT, 0xf2, 0x2f ;  /* 0x00000000002f781c */ /* 0x000ff60000789e72 */
[----:B------:R-:W-:Y:S02]  /*5590*/  @!UPT UIADD3 URZ, UPT, UPT, URZ, URZ, URZ ;  /* 0x000000fffffff290 */ /* 0x000fe4000fffe0ff */
[----:B------:R-:W-:Y:S05]  /*55a0*/  @!P4 IADD3 R9, P0, PT, R36, 0x680, RZ ;  /* 0x000006802409c810 */ /* 0x000fea0007f1e0ff */
[----:B------:R-:W-:Y:S01]  /*55b0*/  @!P4 IMAD.X R0, RZ, RZ, R37, P0 ;  /* 0x000000ffff00c224 */ /* 0x000fe200000e0625 */
[----:B--2---:R-:W-:Y:S07]  /*55c0*/  @!P2 BRA `(.L_x_78) ;  /* 0x0000004c000ca947 */ /* 0x004fee0003800000 */
.L_x_170:
[----:B------:R-:W-:Y:S01]  /*55d0*/  @!P4 R2UR UR9, R9 ;  /* 0x000000000909c2ca */ /* 0x000fe200000e0000 */
[----:B------:R-:W-:Y:S01]  /*55e0*/  VOTEU.ALL UP2, P4 ;  /* 0x0000000000ff7886 */ /* 0x000fe20002040000 */
[----:B------:R-:W-:Y:S01]  /*55f0*/  @!P4 R2UR UR8, R0 ;  /* 0x000000000008c2ca */ /* 0x000fe200000e0000 */
[----:B------:R-:W-:Y:S01]  /*5600*/  VOTEU.ALL UP1, P4 ;  /* 0x0000000000ff7886 */ /* 0x000fe20002020000 */
[----:B------:R-:W-:Y:S01]  /*5610*/  @!P4 IMAD.MOV.U32 R0, RZ, RZ, 0x2000 ;  /* 0x00002000ff00c424 */ /* 0x000fe200078e00ff */
[----:B------:R-:W-:Y:S01]  /*5620*/  UMOV UR26, 0x0 ;  /* 0x00000000001a7882 */ /* 0x000fe20000000000 */
[----:B------:R-:W-:Y:S01]  /*5630*/  UMOV UR27, 0x10000000 ;  /* 0x10000000001b7882 */ /* 0x000fe20000000000 */
[----:B------:R-:W-:Y:S01]  /*5640*/  @!P4 IADD3 R9, P0, PT, R36, 0x680, RZ ;  /* 0x000006802409c810 */ /* 0x000fe20007f1e0ff */
[----:B------:R-:W-:Y:S05]  /*5650*/  @!UP1 UMOV UR10, UR25 ;  /* 0x00000019000a9c82 */ /* 0x000fea0008000000 */
[----:B------:R-:W-:Y:S01]  /*5660*/  IMAD.U32 R10, RZ, RZ, UR9 ;  /* 0x00000009ff0a7e24 */ /* 0x000fe2000f8e00ff */
[----:B------:R-:W-:Y:S01]  /*5670*/  @!UP1 UMOV UR9, UR21 ;  /* 0x0000001500099c82 */ /* 0x000fe20008000000 */
[----:B------:R-:W-:Y:S01]  /*5680*/  IMAD.U32 R11, RZ, RZ, UR8 ;  /* 0x00000008ff0b7e24 */ /* 0x000fe2000f8e00ff */
[----:B------:R-:W-:Y:S02]  /*5690*/  @!UP2 UIADD3 UR8, UPT, UPT, UR17, 0x400, URZ ;  /* 0x000004001108a890 */ /* 0x000fe4000fffe0ff */
[----:B------:R-:W-:Y:S02]  /*56a0*/  @!P4 R2UR UR28, R10 ;  /* 0x000000000a1cc2ca */ /* 0x000fe400000e0000 */
[----:B------:R-:W-:Y:S11]  /*56b0*/  @!P4 R2UR UR29, R11 ;  /* 0x000000000b1dc2ca */ /* 0x000ff600000e0000 */
[----:B------:R-:W-:Y:S02]  /*56c0*/  @!UPT UIADD3 URZ, UPT, UPT, URZ, URZ, URZ ;  /* 0x000000fffffff290 */ /* 0x000fe4000fffe0ff */
[----:B------:R3:W-:Y:S01]  /*56d0*/  @!UP1 UTMALDG.5D [UR8], [UR28], desc[UR26] ;  /* 0x00001a081c0095b4 */ /* 0x0007e20008021000 */
[----:B------:R4:W-:Y:S01]  /*56e0*/  @!P4 SYNCS.ARRIVE.TRANS64.RED.A0TR RZ, [UR17+0x80], R0 ;  /* 0x00008000ffffc9a7 */ /* 0x0009e20008300411 */
[----:B------:R-:W-:Y:S01]  /*56f0*/  SYNCS.ARRIVE.TRANS64.RED.A1T0 RZ, [UR24], RZ ;  /* 0x000000ffffff79a7 */ /* 0x000fe20008100418 */
[----:B----4-:R-:W-:Y:S01]  /*5700*/  @!P4 IMAD.X R0, RZ, RZ, R37, P0 ;  /* 0x000000ffff00c224 */ /* 0x010fe200000e0625 */
[----:B------:R-:W4:Y:S02]  /*5710*/  SYNCS.PHASECHK.TRANS64.TRYWAIT P2, [UR17+0xa8], R12 ;  /* 0x0000a80cff0075a7 */ /* 0x000f240008041111 */
[----:B---34-:R-:W-:Y:S05]  /*5720*/  @!P2 BRA `(.L_x_79) ;  /* 0x0000004800cca947 */ /* 0x018fea0003800000 */
.L_x_172:
[----:B------:R-:W-:Y:S01]  /*5730*/  @!P4 R2UR UR9, R9 ;  /* 0x000000000909c2ca */ /* 0x000fe200000e0000 */
[----:B------:R-:W-:Y:S01]  /*5740*/  VOTEU.ALL UP2, P4 ;  /* 0x0000000000ff7886 */ /* 0x000fe20002040000 */
[----:B------:R-:W-:Y:S01]  /*5750*/  @!P4 R2UR UR8, R0 ;  /* 0x000000000008c2ca */ /* 0x000fe200000e0000 */
[----:B------:R-:W-:Y:S01]  /*5760*/  VOTEU.ALL UP1, P4 ;  /* 0x0000000000ff7886 */ /* 0x000fe20002020000 */
[----:B------:R-:W-:Y:S01]  /*5770*/  @!P4 IMAD.MOV.U32 R0, RZ, RZ, 0x2000 ;  /* 0x00002000ff00c424 */ /* 0x000fe200078e00ff */
[----:B------:R-:W-:Y:S01]  /*5780*/  UMOV UR26, 0x0 ;  /* 0x00000000001a7882 */ /* 0x000fe20000000000 */
[----:B------:R-:W-:Y:S01]  /*5790*/  @!UP2 UIADD3 UR10, UPT, UPT, UR25, 0x20, URZ ;  /* 0x00000020190aa890 */ /* 0x000fe2000fffe0ff */
[----:B------:R-:W-:Y:S01]  /*57a0*/  @!P4 IADD3 R21, P0, PT, R36, 0x680, RZ ;  /* 0x000006802415c810 */ /* 0x000fe20007f1e0ff */
[----:B------:R-:W-:Y:S04]  /*57b0*/  UMOV UR27, 0x10000000 ;  /* 0x10000000001b7882 */ /* 0x000fe80000000000 */
[----:B------:R-:W-:Y:S02]  /*57c0*/  @!P4 IMAD.X R19, RZ, RZ, R37, P0 ;  /* 0x000000ffff13c224 */ /* 0x000fe400000e0625 */
        /* <DEDUP_REMOVED lines=10> */
[----:B------:R-:W4:Y:S02]  /*5870*/  SYNCS.PHASECHK.TRANS64.TRYWAIT P2, [UR17+0xb0], R12 ;  /* 0x0000b00cff0075a7 */ /* 0x000f240008041111 */
[----:B---34-:R-:W-:Y:S05]  /*5880*/  @!P2 BRA `(.L_x_80) ;  /* 0x00000048008ca947 */ /* 0x018fea0003800000 */
.L_x_174:
[----:B------:R-:W3:Y:S01]  /*5890*/  LDC.64 R14, c[0x0][0xc10] ;  /* 0x00030400ff0e7b82 */ /* 0x000ee20000000a00 */
[----:B------:R-:W-:Y:S01]  /*58a0*/  @!P4 R2UR UR9, R21 ;  /* 0x000000001509c2ca */ /* 0x000fe200000e0000 */
[----:B------:R-:W-:Y:S01]  /*58b0*/  VOTEU.ALL UP2, P4 ;  /* 0x0000000000ff7886 */ /* 0x000fe20002040000 */
[----:B------:R-:W-:Y:S01]  /*58c0*/  @!P4 R2UR UR8, R19 ;  /* 0x000000001308c2ca */ /* 0x000fe200000e0000 */
[----:B------:R-:W-:Y:S01]  /*58d0*/  VOTEU.ALL UP1, P4 ;  /* 0x0000000000ff7886 */ /* 0x000fe20002020000 */
[----:B------:R-:W-:Y:S03]  /*58e0*/  @!P4 IMAD.MOV.U32 R19, RZ, RZ, 0x2000 ;  /* 0x00002000ff13c424 */ /* 0x000fe600078e00ff */
[----:B------:R-:W4:Y:S01]  /*58f0*/  LDC.64 R10, c[0x0][0xc18] ;  /* 0x00030600ff0a7b82 */ /* 0x000f220000000a00 */
[----:B------:R-:W-:Y:S01]  /*5900*/  @!UP2 UIADD3 UR10, UPT, UPT, UR25, 0x40, URZ ;  /* 0x00000040190aa890 */ /* 0x000fe2000fffe0ff */
[----:B------:R-:W-:Y:S01]  /*5910*/  @P3 SHF.R.U32.HI R28, RZ, 0x10, R29 ;  /* 0x00000010ff1c3819 */ /* 0x000fe2000001161d */
[----:B------:R-:W-:Y:S01]  /*5920*/  UMOV UR26, 0x0 ;  /* 0x00000000001a7882 */ /* 0x000fe20000000000 */
[----:B------:R-:W-:Y:S04]  /*5930*/  UMOV UR27, 0x10000000 ;  /* 0x10000000001b7882 */ /* 0x000fe80000000000 */
[----:B------:R-:W5:Y:S01]  /*5940*/  @!P1 LDC R0, c[0x0][0xc20] ;  /* 0x00030800ff009b82 */ /* 0x000f620000000800 */
[----:B------:R-:W-:Y:S01]  /*5950*/  @P3 R2UR UR48, R28 ;  /* 0x000000001c3032ca */ /* 0x000fe200000e0000 */
[----:B------:R-:W-:Y:S01]  /*5960*/  IMAD.U32 R38, RZ, RZ, UR9 ;  /* 0x00000009ff267e24 */ /* 0x000fe2000f8e00ff */
[----:B------:R-:W-:Y:S05]  /*5970*/  @!UP1 UMOV UR9, UR19 ;  /* 0x0000001300099c82 */ /* 0x000fea0008000000 */
[----:B--2---:R-:W2:Y:S01]  /*5980*/  @!P1 LDC R3, c[0x0][0xc0c] ;  /* 0x00030300ff039b82 */ /* 0x004ea20000000800 */
[----:B------:R-:W-:Y:S01]  /*5990*/  IMAD.U32 R39, RZ, RZ, UR8 ;  /* 0x00000008ff277e24 */ /* 0x000fe2000f8e00ff */
[----:B------:R-:W-:Y:S01]  /*59a0*/  @!UP2 UIADD3 UR8, UPT, UPT, UR17, 0x4400, URZ ;  /* 0x000044001108a890 */ /* 0x000fe2000fffe0ff */
[----:B------:R-:W-:Y:S03]  /*59b0*/  @!P4 R2UR UR28, R38 ;  /* 0x00000000261cc2ca */ /* 0x000fe600000e0000 */
[----:B------:R-:W-:Y:S11]  /*59c0*/  @!P4 R2UR UR29, R39 ;  /* 0x00000000271dc2ca */ /* 0x000ff600000e0000 */
[----:B------:R-:W-:Y:S02]  /*59d0*/  @!UPT UIADD3 URZ, UPT, UPT, URZ, URZ, URZ ;  /* 0x000000fffffff290 */ /* 0x000fe4000fffe0ff */
[----:B------:R1:W-:Y:S01]  /*59e0*/  @!UP1 UTMALDG.5D [UR8], [UR28], desc[UR26] ;  /* 0x00001a081c0095b4 */ /* 0x0003e20008021000 */
[----:B------:R1:W-:Y:S01]  /*59f0*/  @!P4 SYNCS.ARRIVE.TRANS64.RED.A0TR RZ, [UR17+0x90], R19 ;  /* 0x00009013ffffc9a7 */ /* 0x0003e20008300411 */
[----:B--2---:R-:W-:Y:S01]  /*5a00*/  @!P1 ISETP.NE.AND P2, PT, R3, 0x1, PT ;  /* 0x000000010300980c */ /* 0x004fe20003f45270 */
[C---:B---3--:R-:W-:Y:S01]  /*5a10*/  @!P1 IMAD.HI.U32 R14, R13.reuse, R14, RZ ;  /* 0x0000000e0d0e9227 */ /* 0x048fe200078e00ff */
[----:B----4-:R-:W-:Y:S03]  /*5a20*/  @!P1 ISETP.NE.AND P0, PT, R10, 0x1, PT ;  /* 0x000000010a00980c */ /* 0x010fe60003f05270 */
[C---:B------:R-:W-:Y:S01]  /*5a30*/  @!P1 IMAD.HI.U32 R11, R8.reuse, R11, RZ ;  /* 0x0000000b080b9227 */ /* 0x040fe200078e00ff */
[----:B------:R-:W-:Y:S04]  /*5a40*/  @!P1 SHF.R.U32.HI R14, RZ, R15, R14 ;  /* 0x0000000fff0e9219 */ /* 0x000fe8000001160e */
[----:B-----5:R-:W-:Y:S01]  /*5a50*/  @!P1 SHF.R.U32.HI R9, RZ, R0, R11 ;  /* 0x00000000ff099219 */ /* 0x020fe2000001160b */
[----:B------:R-:W-:Y:S01]  /*5a60*/  SYNCS.ARRIVE.TRANS64.RED.A1T0 RZ, [UR49], RZ ;  /* 0x000000ffffff79a7 */ /* 0x000fe20008100431 */
[----:B------:R-:W-:Y:S02]  /*5a70*/  @!P1 SEL R14, R13, R14, !P2 ;  /* 0x0000000e0d0e9207 */ /* 0x000fe40005000000 */
[----:B------:R-:W-:Y:S01]  /*5a80*/  @!P1 SEL R9, R8, R9, !P0 ;  /* 0x0000000908099207 */ /* 0x000fe20004000000 */
[----:B------:R-:W2:Y:S04]  /*5a90*/  SYNCS.PHASECHK.TRANS64.TRYWAIT P5, [UR17+0xb8], R12 ;  /* 0x0000b80cff0075a7 */ /* 0x000ea800080a1111 */
[----:B------:R-:W-:Y:S02]  /*5aa0*/  @!P1 IMAD.IADD R0, R9, 0x1, -R14 ;  /* 0x0000000109009824 */ /* 0x000fe400078e0a0e */
[----:B------:R-:W-:Y:S02]  /*5ab0*/  @!P1 IMAD.IADD R9, R14, 0x1, -R9 ;  /* 0x000000010e099824 */ /* 0x000fe400078e0a09 */
[----:B------:R-:W-:Y:S02]  /*5ac0*/  @!P1 IMAD R13, R0, R3, R13 ;  /* 0x00000003000d9224 */ /* 0x000fe400078e020d */
[----:B------:R-:W-:Y:S01]  /*5ad0*/  @!P1 IMAD R8, R9, R10, R8 ;  /* 0x0000000a09089224 */ /* 0x000fe200078e0208 */
[----:B-12---:R-:W-:Y:S06]  /*5ae0*/  @!P5 BRA `(.L_x_81) ;  /* 0x00000048000cd947 */ /* 0x006fec0003800000 */
.L_x_176:
[----:B-1----:R-:W-:Y:S01]  /*5af0*/  @!P4 IADD3 R3, P0, PT, R36, 0x680, RZ ;  /* 0x000006802403c810 */ /* 0x002fe20007f1e0ff */
[----:B------:R-:W-:Y:S01]  /*5b00*/  VOTEU.ALL UP2, P4 ;  /* 0x0000000000ff7886 */ /* 0x000fe20002040000 */
[----:B------:R-:W-:Y:S01]  /*5b10*/  VOTEU.ALL UP1, P4 ;  /* 0x0000000000ff7886 */ /* 0x000fe20002020000 */
[----:B------:R-:W-:Y:S01]  /*5b20*/  UMOV UR28, 0x0 ;  /* 0x00000000001c7882 */ /* 0x000fe20000000000 */
[----:B------:R-:W-:Y:S01]  /*5b30*/  @!P4 R2UR UR9, R3 ;  /* 0x000000000309c2ca */ /* 0x000fe200000e0000 */
[----:B------:R-:W-:Y:S01]  /*5b40*/  @!P4 IMAD.X R0, RZ, RZ, R37, P0 ;  /* 0x000000ffff00c224 */ /* 0x000fe200000e0625 */
[----:B------:R-:W-:Y:S01]  /*5b50*/  @!UP2 UIADD3 UR10, UPT, UPT, UR25, 0x60, URZ ;  /* 0x00000060190aa890 */ /* 0x000fe2000fffe0ff */
[----:B------:R-:W-:Y:S01]  /*5b60*/  LOP3.LUT R32, R32, 0x1, RZ, 0x3c, !PT ;  /* 0x0000000120207812 */ /* 0x000fe200078e3cff */
[----:B------:R-:W-:Y:S01]  /*5b70*/  UMOV UR29, 0x10000000 ;  /* 0x10000000001d7882 */ /* 0x000fe20000000000 */
[----:B------:R-:W-:Y:S01]  /*5b80*/  LOP3.LUT R27, R27, 0x1, RZ, 0x3c, !PT ;  /* 0x000000011b1b7812 */ /* 0x000fe200078e3cff */
[----:B------:R-:W-:Y:S01]  /*5b90*/  IMAD.IADD R19, R8, 0x1, R51 ;  /* 0x0000000108137824 */ /* 0x000fe200078e0233 */
[----:B------:R-:W-:Y:S01]  /*5ba0*/  @!P4 R2UR UR8, R0 ;  /* 0x000000000008c2ca */ /* 0x000fe200000e0000 */
[----:B------:R-:W-:Y:S05]  /*5bb0*/  IMAD.IADD R21, R13, 0x1, R74 ;  /* 0x000000010d157824 */ /* 0x000fea00078e024a */
[----:B------:R-:W-:Y:S01]  /*5bc0*/  IMAD.U32 R10, RZ, RZ, UR9 ;  /* 0x00000009ff0a7e24 */ /* 0x000fe2000f8e00ff */
[----:B------:R-:W-:Y:S04]  /*5bd0*/  @!UP2 UIADD3 UR9, UPT, UPT, UR17, 0x98, URZ ;  /* 0x000000981109a890 */ /* 0x000fe8000fffe0ff */
[----:B------:R-:W-:Y:S02]  /*5be0*/  @!P4 R2UR UR26, R10 ;  /* 0x000000000a1ac2ca */ /* 0x000fe400000e0000 */
[----:B------:R-:W-:Y:S01]  /*5bf0*/  IMAD.U32 R11, RZ, RZ, UR8 ;  /* 0x00000008ff0b7e24 */ /* 0x000fe2000f8e00ff */
[----:B------:R-:W-:Y:S04]  /*5c00*/  @!UP2 UIADD3 UR8, UPT, UPT, UR17, 0x6400, URZ ;  /* 0x000064001108a890 */ /* 0x000fe8000fffe0ff */
[----:B------:R-:W-:Y:S11]  /*5c10*/  @!P4 R2UR UR27, R11 ;  /* 0x000000000b1bc2ca */ /* 0x000ff600000e0000 */
[----:B------:R-:W-:Y:S02]  /*5c20*/  @!UPT UIADD3 URZ, UPT, UPT, URZ, URZ, URZ ;  /* 0x000000fffffff290 */ /* 0x000fe4000fffe0ff */
[----:B------:R2:W-:Y:S01]  /*5c30*/  @!UP1 UTMALDG.5D [UR8], [UR26], desc[UR28] ;  /* 0x00001c081a0095b4 */ /* 0x0005e20008021000 */
[----:B------:R2:W-:Y:S01]  /*5c40*/  @!P4 SYNCS.ARRIVE.TRANS64.RED.A0TR RZ, [UR17+0x98], R25 ;  /* 0x00009819ffffc9a7 */ /* 0x0005e20008300411 */
[----:B------:R-:W-:Y:S01]  /*5c50*/  UPLOP3.LUT UP1, UPT, UPT, UPT, UPT, 0x80, 0x8 ;  /* 0x000000000008789c */ /* 0x000fe20003f2f070 */
[----:B------:R-:W-:Y:S01]  /*5c60*/  SYNCS.ARRIVE.TRANS64.RED.A1T0 RZ, [UR22], RZ ;  /* 0x000000ffffff79a7 */ /* 0x000fe20008100416 */
[----:B------:R-:W-:Y:S09]  /*5c70*/  @P3 BRA `(.L_x_82) ;  /* 0xffffffec00703947 */ /* 0x000ff2000383ffff */
[----:B------:R-:W-:-:S04]  /*5c80*/  SHF.L.U32 R3, R32, 0x1f, RZ ;  /* 0x0000001f20037819 */ /* 0x000fc800000006ff */
[----:B------:R-:W1:Y:S02]  /*5c90*/  SYNCS.PHASECHK.TRANS64.TRYWAIT P0, [UR17+0xa0], R3 ;  /* 0x0000a003ff0075a7 */ /* 0x000e640008001111 */
[----:B-1----:R-:W-:Y:S05]  /*5ca0*/  @!P0 BRA `(.L_x_83) ;  /* 0x0000004400b48947 */ /* 0x002fea0003800000 */
.L_x_178:
[----:B------:R-:W3:Y:S02]  /*5cb0*/  SYNCS.PHASECHK.TRANS64.TRYWAIT P0, [UR17+0xa8], R3 ;  /* 0x0000a803ff0075a7 */ /* 0x000ee40008001111 */
[----:B---3--:R-:W-:Y:S05]  /*5cc0*/  @!P0 BRA `(.L_x_84) ;  /* 0x0000004400c48947 */ /* 0x008fea0003800000 */
.L_x_180:
[----:B------:R-:W3:Y:S02]  /*5cd0*/  SYNCS.PHASECHK.TRANS64.TRYWAIT P0, [UR17+0xb0], R3 ;  /* 0x0000b003ff0075a7 */ /* 0x000ee40008001111 */
[----:B---3--:R-:W-:Y:S05]  /*5ce0*/  @!P0 BRA `(.L_x_85) ;  /* 0x0000004400d48947 */ /* 0x008fea0003800000 */
.L_x_182:
[----:B-1----:R-:W-:-:S07]  /*5cf0*/  MOV R0, UR17 ;  /* 0x0000001100007c02 */ /* 0x002fce0008000f00 */
.L_x_86:
[----:B-1----:R-:W-:-:S04]  /*5d00*/  SHF.L.U32 R3, R32, 0x1f, RZ ;  /* 0x0000001f20037819 */ /* 0x002fc800000006ff */
[----:B------:R1:W3:Y:S03]  /*5d10*/  SYNCS.PHASECHK.TRANS64.TRYWAIT P0, [R0+URZ+0xb8], R3 ;  /* 0x0000b803000075a7 */ /* 0x0002e600080011ff */
[----:B---3--:R-:W-:Y:S05]  /*5d20*/  @!P0 NANOSLEEP.SYNCS 0x989680 ;  /* 0x009896800000895d */ /* 0x008fea0003900000 */
[----:B------:R-:W3:Y:S02]  /*5d30*/  @!P0 SYNCS.PHASECHK.TRANS64 P0, [R0+URZ+0xb8], R3 ;  /* 0x0000b803000085a7 */ /* 0x000ee400080010ff */
[----:B--23--:R-:W-:Y:S05]  /*5d40*/  @P0 EXIT ;  /* 0x000000000000094d */ /* 0x00cfea0003800000 */
[----:B------:R-:W-:Y:S05]  /*5d50*/  BRA `(.L_x_86) ;  /* 0xfffffffc00e87947 */ /* 0x000fea000383ffff */
.L_x_71:
[----:B------:R-:W-:-:S06]  /*5d60*/  UISETP.GE.AND UP1, UPT, UR4, 0x4, UPT ;  /* 0x000000040400788c */ /* 0x000fcc000bf26270 */
[----:B------:R-:W-:-:S13]  /*5d70*/  PLOP3.LUT P0, PT, PT, PT, UP1, 0x80, 0x8 ;  /* 0x000000000008781c */ /* 0x000fda0003f0f018 */
[----:B-1----:R-:W-:Y:S05]  /*5d80*/  @!P0 EXIT ;  /* 0x000000000000894d */ /* 0x002fea0003800000 */
[----:B------:R-:W-:Y:S01]  /*5d90*/  BAR.SYNC.DEFER_BLOCKING 0x6, 0xa0 ;  /* 0x0182800000007b1d */ /* 0x000fe20000010000 */
[C---:B------:R-:W-:Y:S01]  /*5da0*/  IMAD.SHL.U32 R0, R85.reuse, 0x20, RZ ;  /* 0x0000002055007824 */ /* 0x040fe200078e00ff */
[----:B------:R-:W-:Y:S01]  /*5db0*/  SHF.R.U32.HI R7, RZ, 0x2, R85 ;  /* 0x00000002ff077819 */ /* 0x000fe20000011655 */
[C---:B------:R-:W-:Y:S01]  /*5dc0*/  IMAD.SHL.U32 R84, R85.reuse, 0x4, RZ ;  /* 0x0000000455547824 */ /* 0x040fe200078e00ff */
[C---:B------:R-:W-:Y:S01]  /*5dd0*/  R2P PR, R85.reuse, 0x6 ;  /* 0x0000000655007804 */ /* 0x040fe20000000000 */
[C---:B------:R-:W-:Y:S01]  /*5de0*/  IMAD.SHL.U32 R5, R85.reuse, 0x10, RZ ;  /* 0x0000001055057824 */ /* 0x040fe200078e00ff */
[----:B------:R-:W-:Y:S01]  /*5df0*/  UMOV UR51, 0x400 ;  /* 0x0000040000337882 */ /* 0x000fe20000000000 */
[C---:B------:R-:W-:Y:S01]  /*5e00*/  LOP3.LUT R3, R0.reuse, 0xe0, RZ, 0xc0, !PT ;  /* 0x000000e000037812 */ /* 0x040fe200078ec0ff */
[----:B------:R-:W-:Y:S01]  /*5e10*/  ULEA UR51, UR49, UR51, 0x18 ;  /* 0x0000003331337291 */ /* 0x000fe2000f8ec0ff */
[----:B------:R-:W1:Y:S01]  /*5e20*/  LDC R79, c[0x0][0x370] ;  /* 0x0000dc00ff4f7b82 */ /* 0x000e620000000800 */
[----:B------:R-:W-:Y:S01]  /*5e30*/  LOP3.LUT R0, R0, 0x100, RZ, 0xc0, !PT ;  /* 0x0000010000007812 */ /* 0x000fe200078ec0ff */
[----:B------:R-:W-:Y:S01]  /*5e40*/  IMAD.U32 R32, R85, 0x10000, RZ ;  /* 0x0001000055207824 */ /* 0x000fe200078e00ff */
[----:B------:R-:W-:Y:S01]  /*5e50*/  LOP3.LUT R84, R3, 0x1c, R84, 0xf8, !PT ;  /* 0x0000001c03547812 */ /* 0x000fe200078ef854 */
[----:B------:R-:W-:Y:S01]  /*5e60*/  UIADD3 UR4, UPT, UPT, UR51, 0x400, URZ ;  /* 0x0000040033047890 */ /* 0x000fe2000fffe0ff */
[----:B------:R-:W-:Y:S01]  /*5e70*/  IMAD.MOV.U32 R90, RZ, RZ, 0x10 ;  /* 0x00000010ff5a7424 */ /* 0x000fe200078e00ff */
[----:B------:R-:W-:Y:S01]  /*5e80*/  LOP3.LUT R5, R0, 0x600, R5, 0xf8, !PT ;  /* 0x0000060000057812 */ /* 0x000fe200078ef805 */
[----:B------:R-:W-:Y:S01]  /*5e90*/  IMAD.MOV.U32 R89, RZ, RZ, 0x20 ;  /* 0x00000020ff597424 */ /* 0x000fe200078e00ff */
[----:B------:R-:W2:Y:S01]  /*5ea0*/  LDC R28, c[0x0][0xc0c] ;  /* 0x00030300ff1c7b82 */ /* 0x000ea20000000800 */
[----:B------:R-:W-:Y:S01]  /*5eb0*/  LOP3.LUT R84, R84, 0x4, R7, 0x78, !PT ;  /* 0x0000000454547812 */ /* 0x000fe200078e7807 */
[----:B------:R-:W-:Y:S01]  /*5ec0*/  IMAD.MOV.U32 R83, RZ, RZ, 0x1 ;  /* 0x00000001ff537424 */ /* 0x000fe200078e00ff */
[----:B------:R-:W-:Y:S01]  /*5ed0*/  SHF.R.S32.HI R7, RZ, 0x1f, R88 ;  /* 0x0000001fff077819 */ /* 0x000fe20000011458 */
[----:B------:R-:W-:Y:S01]  /*5ee0*/  IMAD.MOV.U32 R30, RZ, RZ, RZ ;  /* 0x000000ffff1e7224 */ /* 0x000fe200078e00ff */
[----:B------:R-:W-:Y:S01]  /*5ef0*/  LOP3.LUT R84, R5, R84, RZ, 0xfc, !PT ;  /* 0x0000005405547212 */ /* 0x000fe200078efcff */
[----:B------:R-:W-:Y:S01]  /*5f00*/  IMAD.MOV.U32 R82, RZ, RZ, RZ ;  /* 0x000000ffff527224 */ /* 0x000fe200078e00ff */
[----:B------:R-:W3:Y:S01]  /*5f10*/  LDS R2, [UR51+0x120] ;  /* 0x00012033ff027984 */ /* 0x000ee20008000800 */
[----:B------:R-:W4:Y:S01]  /*5f20*/  LDC R78, c[0x0][0xc20] ;  /* 0x00030800ff4e7b82 */ /* 0x000f220000000800 */
[----:B------:R-:W-:Y:S01]  /*5f30*/  LEA.HI R88, R7, R88, RZ, 0x7 ;  /* 0x0000005807587211 */ /* 0x000fe200078f38ff */
[----:B------:R-:W-:Y:S01]  /*5f40*/  IMAD.MOV.U32 R81, RZ, RZ, RZ ;  /* 0x000000ffff517224 */ /* 0x000fe200078e00ff */
[----:B------:R-:W-:Y:S01]  /*5f50*/  LOP3.LUT R85, R85, 0x60, RZ, 0xc0, !PT ;  /* 0x0000006055557812 */ /* 0x000fe200078ec0ff */
[----:B------:R-:W-:Y:S01]  /*5f60*/  IMAD.U32 R87, RZ, RZ, UR4 ;  /* 0x00000004ff577e24 */ /* 0x000fe2000f8e00ff */
[----:B------:R-:W-:Y:S01]  /*5f70*/  LOP3.LUT R32, R32, 0x600000, RZ, 0xc0, !PT ;  /* 0x0060000020207812 */ /* 0x000fe200078ec0ff */
[----:B------:R-:W1:Y:S01]  /*5f80*/  LDCU.64 UR56, c[0x0][0x348] ;  /* 0x00006900ff3877ac */ /* 0x000e620008000a00 */
[----:B------:R-:W-:Y:S01]  /*5f90*/  SEL R90, R90, 0xfffffff0, !P2 ;  /* 0xfffffff05a5a7807 */ /* 0x000fe20005000000 */
[----:B------:R-:W1:Y:S01]  /*5fa0*/  LDC R27, c[0x0][0xc30] ;  /* 0x00030c00ff1b7b82 */ /* 0x000e620000000800 */
[----:B------:R-:W-:Y:S01]  /*5fb0*/  SEL R89, R89, 0xffffffe0, !P1 ;  /* 0xffffffe059597807 */ /* 0x000fe20004800000 */
[----:B------:R-:W1:Y:S01]  /*5fc0*/  LDCU.64 UR36, c[0x0][0x988] ;  /* 0x00013100ff2477ac */ /* 0x000e620008000a00 */
[----:B------:R-:W-:Y:S01]  /*5fd0*/  SHF.R.S32.HI R88, RZ, 0x7, R88 ;  /* 0x00000007ff587819 */ /* 0x000fe20000011458 */
[----:B------:R-:W1:Y:S04]  /*5fe0*/  LDCU.64 UR38, c[0x0][0x990] ;  /* 0x00013200ff2677ac */ /* 0x000e680008000a00 */
[----:B------:R-:W1:Y:S01]  /*5ff0*/  LDC R77, c[0x0][0x388] ;  /* 0x0000e200ff4d7b82 */ /* 0x000e620000000800 */
[----:B------:R-:W-:Y:S01]  /*6000*/  UMOV UR54, URZ ;  /* 0x000000ff00367c82 */ /* 0x000fe20008000000 */
[----:B------:R-:W-:-:S06]  /*6010*/  UMOV UR55, URZ ;  /* 0x000000ff00377c82 */ /* 0x000fcc0008000000 */
[----:B------:R-:W1:Y:S08]  /*6020*/  LDC R76, c[0x0][0x38c] ;  /* 0x0000e300ff4c7b82 */ /* 0x000e700000000800 */
[----:B------:R-:W1:Y:S01]  /*6030*/  LDC.64 R72, c[0x0][0xc10] ;  /* 0x00030400ff487b82 */ /* 0x000e620000000a00 */
[C---:B---3--:R-:W-:Y:S01]  /*6040*/  VIADD R3, R2.reuse, 0x80 ;  /* 0x0000008002037836 */ /* 0x048fe20000000000 */
[----:B------:R-:W-:-:S06]  /*6050*/  LOP3.LUT R2, R2, 0xffff, RZ, 0xc0, !PT ;  /* 0x0000ffff02027812 */ /* 0x000fcc00078ec0ff */
[----:B------:R-:W3:Y:S01]  /*6060*/  LDC.64 R24, c[0x0][0xc18] ;  /* 0x00030600ff187b82 */ /* 0x000ee20000000a00 */
[----:B------:R-:W-:-:S05]  /*6070*/  LOP3.LUT R3, R3, 0xffff, RZ, 0xc0, !PT ;  /* 0x0000ffff03037812 */ /* 0x000fca00078ec0ff */
[----:B------:R1:W-:Y:S02]  /*6080*/  STL.64 [R1], R2 ;  /* 0x0000000201007387 */ /* 0x0003e40000100a00 */
[----:B------:R-:W1:Y:S08]  /*6090*/  LDC.64 R22, c[0x0][0xc28] ;  /* 0x00030a00ff167b82 */ /* 0x000e700000000a00 */
[----:B------:R-:W1:Y:S08]  /*60a0*/  LDC.64 R70, c[0x0][0x9b0] ;  /* 0x00026c00ff467b82 */ /* 0x000e700000000a00 */
[----:B------:R-:W1:Y:S08]  /*60b0*/  LDC.64 R68, c[0x0][0x9a8] ;  /* 0x00026a00ff447b82 */ /* 0x000e700000000a00 */
[----:B--2-4-:R-:W1:Y:S02]  /*60c0*/  LDC R80, c[0x0][0x374] ;  /* 0x0000dd00ff507b82 */ /* 0x014e640000000800 */
.L_x_130:
[----:B-1----:R-:W-:Y:S04]  /*60d0*/  SHF.L.U32 R3, R81, 0x1f, RZ ;  /* 0x0000001f51037819 */ /* 0x002fe800000006ff */
[----:B------:R-:W1:Y:S02]  /*60e0*/  SYNCS.PHASECHK.TRANS64.TRYWAIT P0, [UR51+0xd0], R3 ;  /* 0x0000d003ff0075a7 */ /* 0x000e640008001133 */
[----:B-12---:R-:W-:Y:S05]  /*60f0*/  @!P0 BRA `(.L_x_87) ;  /* 0x0000004000e88947 */ /* 0x006fea0003800000 */
.L_x_184:
[----:B------:R-:W2:Y:S01]  /*6100*/  LDS.128 R12, [UR51+0x110] ;  /* 0x00011033ff0c7984 */ /* 0x000ea20008000c00 */
[----:B------:R-:W-:Y:S01]  /*6110*/  UIADD3 UR4, UPT, UPT, UR51, 0xd8, URZ ;  /* 0x000000d833047890 */ /* 0x000fe2000fffe0ff */
[----:B-1----:R-:W-:Y:S01]  /*6120*/  IMAD R0, R30, 0x4, R1 ;  /* 0x000000041e007824 */ /* 0x002fe200078e0201 */
[-C--:B------:R-:W-:Y:S02]  /*6130*/  IABS R6, R88.reuse ;  /* 0x0000005800067213 */ /* 0x080fe40000000000 */
[----:B------:R-:W-:Y:S01]  /*6140*/  UPRMT UR4, URZ, 0x654, UR4 ;  /* 0x00000654ff047896 */ /* 0x000fe20008000004 */
[----:B------:R-:W-:Y:S01]  /*6150*/  IABS R4, R77 ;  /* 0x0000004d00047213 */ /* 0x000fe20000000000 */
[----:B------:R-:W1:Y:S01]  /*6160*/  I2F.RP R5, R6 ;  /* 0x0000000600057306 */ /* 0x000e620000209400 */
[----:B------:R-:W-:Y:S01]  /*6170*/  @!PT LDS RZ, [RZ] ;  /* 0x00000000fffff984 */ /* 0x000fe20000000800 */
[----:B------:R-:W-:Y:S01]  /*6180*/  @!PT LDS RZ, [RZ] ;  /* 0x00000000fffff984 */ /* 0x000fe20000000800 */
[----:B------:R-:W-:Y:S01]  /*6190*/  @!PT LDS RZ, [RZ] ;  /* 0x00000000fffff984 */ /* 0x000fe20000000800 */
[----:B------:R-:W-:Y:S01]  /*61a0*/  @!PT LDS RZ, [RZ] ;  /* 0x00000000fffff984 */ /* 0x000fe20000000800 */
[----:B------:R4:W-:Y:S06]  /*61b0*/  MEMBAR.ALL.CTA ;  /* 0x0000000000007992 */ /* 0x0009ec0000008000 */
[----:B----4-:R-:W4:Y:S02]  /*61c0*/  FENCE.VIEW.ASYNC.S ;  /* 0x00000000000073c6 */ /* 0x010f240000000000 */
[----:B----4-:R-:W-:Y:S06]  /*61d0*/  SYNCS.ARRIVE.TRANS64.RED.A1T0 RZ, [UR4], RZ ;  /* 0x000000ffffff79a7 */ /* 0x010fec0008100404 */
[----:B------:R4:W5:Y:S01]  /*61e0*/  LDL R17, [R0] ;  /* 0x0000000000117983 */ /* 0x0009620000100800 */
[----:B--2---:R-:W-:Y:S01]  /*61f0*/  LOP3.LUT P5, RZ, R14, 0x1, RZ, 0xc0, !PT ;  /* 0x000000010eff7812 */ /* 0x004fe200078ac0ff */
[----:B-1----:R-:W1:Y:S03]  /*6200*/  MUFU.RCP R2, R5 ;  /* 0x0000000500027308 */ /* 0x002e660000001000 */
[----:B------:R-:W-:Y:S07]  /*6210*/  P2R R91, PR, RZ, 0x20 ;  /* 0x00000020ff5b7803 */ /* 0x000fee0000000000 */
[----:B------:R-:W2:Y:S02]  /*6220*/  I2F.RP R5, R4 ;  /* 0x0000000400057306 */ /* 0x000ea40000209400 */
[----:B------:R-:W-:Y:S02]  /*6230*/  @P5 MOV R31, R12 ;  /* 0x0000000c001f5202 */ /* 0x000fe40000000f00 */
[----:B------:R-:W-:Y:S01]  /*6240*/  @P5 LOP3.LUT R29, R13, 0xffff, RZ, 0xc0, !PT ;  /* 0x0000ffff0d1d5812 */ /* 0x000fe200078ec0ff */
[----:B-1----:R-:W-:Y:S01]  /*6250*/  VIADD R8, R2, 0xffffffe ;  /* 0x0ffffffe02087836 */ /* 0x002fe20000000000 */
[----:B------:R-:W-:Y:S04]  /*6260*/  IABS R2, R88 ;  /* 0x0000005800027213 */ /* 0x000fe80000000000 */
[----:B------:R-:W1:Y:S01]  /*6270*/  F2I.FTZ.U32.TRUNC.NTZ R9, R8 ;  /* 0x0000000800097305 */ /* 0x000e62000021f000 */
[----:B------:R-:W-:Y:S09]  /*6280*/  IADD3 R2, PT, PT, RZ, -R2, RZ ;  /* 0x80000002ff027210 */ /* 0x000ff20007ffe0ff */
[----:B--2---:R-:W2:Y:S01]  /*6290*/  MUFU.RCP R5, R5 ;  /* 0x0000000500057308 */ /* 0x004ea20000001000 */
[--C-:B-1----:R-:W-:Y:S02]  /*62a0*/  IMAD.MOV R3, RZ, RZ, -R9.reuse ;  /* 0x000000ffff037224 */ /* 0x102fe400078e0a09 */
[----:B------:R-:W-:Y:S02]  /*62b0*/  IMAD.MOV.U32 R8, RZ, RZ, RZ ;  /* 0x000000ffff087224 */ /* 0x000fe400078e00ff */
[----:B------:R-:W-:Y:S01]  /*62c0*/  IMAD R10, R3, R6, RZ ;  /* 0x00000006030a7224 */ /* 0x000fe200078e02ff */
[----:B------:R-:W-:Y:S03]  /*62d0*/  IABS R3, R19 ;  /* 0x0000001300037213 */ /* 0x000fe60000000000 */
[----:B------:R-:W-:Y:S04]  /*62e0*/  IMAD.HI.U32 R10, R9, R10, R8 ;  /* 0x0000000a090a7227 */ /* 0x000fe800078e0008 */
[----:B--2---:R-:W-:Y:S02]  /*62f0*/  VIADD R8, R5, 0xffffffe ;  /* 0x0ffffffe05087836 */ /* 0x004fe40000000000 */
[----:B------:R-:W-:Y:S02]  /*6300*/  IMAD.HI.U32 R10, R10, R3, RZ ;  /* 0x000000030a0a7227 */ /* 0x000fe400078e00ff */
[----:B------:R-:W1:Y:S02]  /*6310*/  F2I.FTZ.U32.TRUNC.NTZ R9, R8 ;  /* 0x0000000800097305 */ /* 0x000e64000021f000 */
[----:B------:R-:W-:Y:S01]  /*6320*/  IMAD R3, R10, R2, R3 ;  /* 0x000000020a037224 */ /* 0x000fe200078e0203 */
[----:B------:R-:W-:Y:S04]  /*6330*/  LOP3.LUT R2, R19, R88, RZ, 0x3c, !PT ;  /* 0x0000005813027212 */ /* 0x000fe800078e3cff */
[----:B------:R-:W-:Y:S02]  /*6340*/  ISETP.GT.U32.AND P0, PT, R6, R3, PT ;  /* 0x000000030600720c */ /* 0x000fe40003f04070 */
[----:B------:R-:W-:Y:S01]  /*6350*/  ISETP.GE.AND P1, PT, R2, RZ, PT ;  /* 0x000000ff0200720c */ /* 0x000fe20003f26270 */
[--C-:B-1----:R-:W-:Y:S02]  /*6360*/  IMAD.MOV R2, RZ, RZ, -R9.reuse ;  /* 0x000000ffff027224 */ /* 0x102fe400078e0a09 */
[----:B------:R-:W-:Y:S02]  /*6370*/  IMAD.MOV.U32 R8, RZ, RZ, RZ ;  /* 0x000000ffff087224 */ /* 0x000fe400078e00ff */
[----:B------:R-:W-:Y:S01]  /*6380*/  IMAD R11, R2, R4, RZ ;  /* 0x00000004020b7224 */ /* 0x000fe200078e02ff */
[----:B------:R-:W-:Y:S05]  /*6390*/  IABS R2, R76 ;  /* 0x0000004c00027213 */ /* 0x000fea0000000000 */
[----:B------:R-:W-:Y:S02]  /*63a0*/  @!P0 IMAD.IADD R3, R3, 0x1, -R6 ;  /* 0x0000000103038824 */ /* 0x000fe400078e0a06 */
[----:B------:R-:W-:Y:S01]  /*63b0*/  @!P0 VIADD R10, R10, 0x1 ;  /* 0x000000010a0a8836 */ /* 0x000fe20000000000 */
[----:B------:R-:W-:Y:S01]  /*63c0*/  ISETP.NE.AND P0, PT, R88, RZ, PT ;  /* 0x000000ff5800720c */ /* 0x000fe20003f05270 */
[----:B------:R-:W-:Y:S01]  /*63d0*/  IMAD.HI.U32 R11, R9, R11, R8 ;  /* 0x0000000b090b7227 */ /* 0x000fe200078e0008 */
[----:B------:R-:W-:Y:S02]  /*63e0*/  ISETP.GE.U32.AND P2, PT, R3, R6, PT ;  /* 0x000000060300720c */ /* 0x000fe40003f46070 */
[----:B------:R-:W1:Y:S11]  /*63f0*/  I2F.RP R3, R2 ;  /* 0x0000000200037306 */ /* 0x000e760000209400 */
[----:B------:R-:W-:Y:S01]  /*6400*/  @P2 IADD3 R10, PT, PT, R10, 0x1, RZ ;  /* 0x000000010a0a2810 */ /* 0x000fe20007ffe0ff */
[----:B-1----:R-:W1:Y:S04]  /*6410*/  MUFU.RCP R3, R3 ;  /* 0x0000000300037308 */ /* 0x002e680000001000 */
[----:B------:R-:W-:Y:S01]  /*6420*/  @!P1 IMAD.MOV R10, RZ, RZ, -R10 ;  /* 0x000000ffff0a9224 */ /* 0x000fe200078e0a0a */
[----:B------:R-:W-:Y:S04]  /*6430*/  @!P0 LOP3.LUT R10, RZ, R88, RZ, 0x33, !PT ;  /* 0x00000058ff0a8212 */ /* 0x000fe800078e33ff */
[----:B------:R-:W-:Y:S05]  /*6440*/  IABS R6, R10 ;  /* 0x0000000a00067213 */ /* 0x000fea0000000000 */
[----:B------:R-:W-:Y:S05]  /*6450*/  IMAD.HI.U32 R11, R11, R6, RZ ;  /* 0x000000060b0b7227 */ /* 0x000fea00078e00ff */
[----:B------:R-:W-:Y:S01]  /*6460*/  IADD3 R5, PT, PT, -R11, RZ, RZ ;  /* 0x000000ff0b057210 */ /* 0x000fe20007ffe1ff */
[----:B-1----:R-:W-:Y:S04]  /*6470*/  VIADD R7, R3, 0xffffffe ;  /* 0x0ffffffe03077836 */ /* 0x002fe80000000000 */
[C---:B------:R-:W-:Y:S02]  /*6480*/  IMAD R6, R4.reuse, R5, R6 ;  /* 0x0000000504067224 */ /* 0x040fe400078e0206 */
[----:B------:R-:W1:Y:S03]  /*6490*/  F2I.FTZ.U32.TRUNC.NTZ R7, R7 ;  /* 0x0000000700077305 */ /* 0x000e66000021f000 */
[----:B------:R-:W-:Y:S01]  /*64a0*/  ISETP.GT.U32.AND P0, PT, R4, R6, PT ;  /* 0x000000060400720c */ /* 0x000fe20003f04070 */
[--C-:B-1----:R-:W-:Y:S11]  /*64b0*/  IMAD.MOV R3, RZ, RZ, -R7.reuse ;  /* 0x000000ffff037224 */ /* 0x102ff600078e0a07 */
[----:B------:R-:W-:Y:S01]  /*64c0*/  @!UPT UIADD3 URZ, UPT, UPT, URZ, URZ, URZ ;  /* 0x000000fffffff290 */ /* 0x000fe2000fffe0ff */
[----:B------:R-:W-:Y:S02]  /*64d0*/  @!P0 IMAD.IADD R6, R6, 0x1, -R4 ;  /* 0x0000000106068824 */ /* 0x000fe400078e0a04 */
[----:B------:R-:W-:Y:S01]  /*64e0*/  @!P0 VIADD R11, R11, 0x1 ;  /* 0x000000010b0b8836 */ /* 0x000fe20000000000 */
[----:B------:R-:W-:Y:S02]  /*64f0*/  ISETP.NE.AND P0, PT, R77, RZ, PT ;  /* 0x000000ff4d00720c */ /* 0x000fe40003f05270 */
[----:B------:R-:W-:Y:S01]  /*6500*/  ISETP.GE.U32.AND P2, PT, R6, R4, PT ;  /* 0x000000040600720c */ /* 0x000fe20003f46070 */
[----:B------:R-:W-:Y:S01]  /*6510*/  IMAD.MOV.U32 R6, RZ, RZ, RZ ;  /* 0x000000ffff067224 */ /* 0x000fe200078e00ff */
[-C--:B------:R-:W-:Y:S04]  /*6520*/  LOP3.LUT R4, R10, R77.reuse, RZ, 0x3c, !PT ;  /* 0x0000004d0a047212 */ /* 0x080fe800078e3cff */
[----:B------:R-:W-:Y:S01]  /*6530*/  ISETP.GE.AND P1, PT, R4, RZ, PT ;  /* 0x000000ff0400720c */ /* 0x000fe20003f26270 */
[----:B------:R-:W-:Y:S04]  /*6540*/  IMAD R4, R3, R2, RZ ;  /* 0x0000000203047224 */ /* 0x000fe800078e02ff */
[----:B------:R-:W-:Y:S03]  /*6550*/  IMAD.HI.U32 R7, R7, R4, R6 ;  /* 0x0000000407077227 */ /* 0x000fe600078e0006 */
[----:B------:R-:W-:Y:S05]  /*6560*/  @P2 IADD3 R11, PT, PT, R11, 0x1, RZ ;  /* 0x000000010b0b2810 */ /* 0x000fea0007ffe0ff */
[----:B------:R-:W-:Y:S01]  /*6570*/  @!P1 IMAD.MOV R11, RZ, RZ, -R11 ;  /* 0x000000ffff0b9224 */ /* 0x000fe200078e0a0b */
[----:B------:R-:W-:Y:S02]  /*6580*/  @!P0 LOP3.LUT R11, RZ, R77, RZ, 0x33, !PT ;  /* 0x0000004dff0b8212 */ /* 0x000fe400078e33ff */
[----:B------:R-:W-:Y:S02]  /*6590*/  ISETP.GE.AND P0, PT, R26, 0x1, PT ;  /* 0x000000011a00780c */ /* 0x000fe40003f06270 */
[----:B------:R-:W-:Y:S02]  /*65a0*/  IABS R3, R11 ;  /* 0x0000000b00037213 */ /* 0x000fe40000000000 */
[----:B------:R-:W-:Y:S03]  /*65b0*/  LOP3.LUT R18, R11, R76, RZ, 0x3c, !PT ;  /* 0x0000004c0b127212 */ /* 0x000fe600078e3cff */
[----:B------:R-:W-:Y:S05]  /*65c0*/  IMAD.HI.U32 R16, R7, R3, RZ ;  /* 0x0000000307107227 */ /* 0x000fea00078e00ff */
[----:B------:R-:W-:Y:S05]  /*65d0*/  IADD3 R4, PT, PT, -R16, RZ, RZ ;  /* 0x000000ff10047210 */ /* 0x000fea0007ffe1ff */
[C---:B------:R-:W-:Y:S05]  /*65e0*/  IMAD R3, R2.reuse, R4, R3 ;  /* 0x0000000402037224 */ /* 0x040fea00078e0203 */
[----:B------:R-:W-:Y:S11]  /*65f0*/  ISETP.GT.U32.AND P3, PT, R2, R3, PT ;  /* 0x000000030200720c */ /* 0x000ff60003f64070 */
[----:B------:R-:W-:Y:S02]  /*6600*/  @!UPT UIADD3 URZ, UPT, UPT, URZ, URZ, URZ ;  /* 0x000000fffffff290 */ /* 0x000fe4000fffe0ff */
[----:B------:R-:W-:Y:S05]  /*6610*/  @!P3 IMAD.IADD R3, R3, 0x1, -R2 ;  /* 0x000000010303b824 */ /* 0x000fea00078e0a02 */
[----:B------:R-:W-:Y:S01]  /*6620*/  ISETP.GE.U32.AND P2, PT, R3, R2, PT ;  /* 0x000000020300720c */ /* 0x000fe20003f46070 */
[----:B------:R-:W-:Y:S01]  /*6630*/  @!UPT UIADD3 URZ, UPT, UPT, URZ, URZ, URZ ;  /* 0x000000fffffff290 */ /* 0x000fe2000fffe0ff */
[----:B----4-:R-:W-:Y:S11]  /*6640*/  @!P0 BRA `(.L_x_88) ;  /* 0x0000000000a48947 */ /* 0x010ff60003800000 */
[----:B---3--:R-:W-:Y:S01]  /*6650*/  IMAD.HI.U32 R37, R80, R25, RZ ;  /* 0x0000001950257227 */ /* 0x008fe200078e00ff */
        /* <DEDUP_REMOVED lines=8> */
[----:B------:R-:W-:Y:S01]  /*66e0*/  IMAD.HI.U32 R37, R29, R25, RZ ;  /* 0x000000191d257227 */ /* 0x000fe200078e00ff */
[----:B------:R-:W-:Y:S02]  /*66f0*/  SEL R7, R79, R20, !P4 ;  /* 0x000000144f077207 */ /* 0x000fe40006000000 */
[----:B------:R-:W-:Y:S01]  /*6700*/  SHF.R.U32.HI R36, RZ, R73, R36 ;  /* 0x00000049ff247219 */ /* 0x000fe20000011624 */
[-C--:B------:R-:W-:Y:S04]  /*6710*/  IMAD.HI.U32 R20, R3, R22.reuse, RZ ;  /* 0x0000001603147227 */ /* 0x080fe800078e00ff */
[----:B------:R-:W-:Y:S01]  /*6720*/  IMAD.HI.U32 R34, R7, R22, RZ ;  /* 0x0000001607227227 */ /* 0x000fe200078e00ff */
[-C--:B------:R-:W-:Y:S02]  /*6730*/  @P1 SHF.R.U32.HI R3, RZ, R23.reuse, R20 ;  /* 0x00000017ff031219 */ /* 0x080fe40000011614 */
[----:B------:R-:W-:Y:S02]  /*6740*/  SHF.R.U32.HI R20, RZ, R78, R37 ;  /* 0x0000004eff147219 */ /* 0x000fe40000011625 */
[----:B------:R-:W-:Y:S01]  /*6750*/  @P1 SHF.R.U32.HI R7, RZ, R23, R34 ;  /* 0x00000017ff071219 */ /* 0x000fe20000011622 */
[C---:B------:R-:W-:Y:S01]  /*6760*/  IMAD R2, R26.reuse, R3, RZ ;  /* 0x000000031a027224 */ /* 0x040fe200078e02ff */
[----:B------:R-:W-:Y:S02]  /*6770*/  SEL R5, R29, R20, !P0 ;  /* 0x000000141d057207 */ /* 0x000fe40004000000 */
[----:B------:R-:W-:Y:S01]  /*6780*/  SEL R3, R31, R36, !P4 ;  /* 0x000000241f037207 */ /* 0x000fe20006000000 */
[----:B------:R-:W-:Y:S01]  /*6790*/  IMAD R4, R26, R7, RZ ;  /* 0x000000071a047224 */ /* 0x000fe200078e02ff */
[C---:B------:R-:W-:Y:S01]  /*67a0*/  ISETP.GE.AND P0, PT, R5.reuse, R2, PT ;  /* 0x000000020500720c */ /* 0x040fe20003f06270 */
[----:B------:R-:W-:Y:S03]  /*67b0*/  IMAD.HI.U32 R6, R5, R22, RZ ;  /* 0x0000001605067227 */ /* 0x000fe600078e00ff */
[----:B------:R-:W-:Y:S01]  /*67c0*/  ISETP.GE.OR P0, PT, R3, R4, P0 ;  /* 0x000000040300720c */ /* 0x000fe20000706670 */
[----:B------:R-:W-:Y:S01]  /*67d0*/  IMAD.MOV R4, RZ, RZ, -R3 ;  /* 0x000000ffff047224 */ /* 0x000fe200078e0a03 */
[-C--:B------:R-:W-:Y:S03]  /*67e0*/  SHF.R.U32.HI R6, RZ, R23.reuse, R6 ;  /* 0x00000017ff067219 */ /* 0x080fe60000011606 */
[----:B------:R-:W-:Y:S01]  /*67f0*/  IMAD R31, R28, R4, R31 ;  /* 0x000000041c1f7224 */ /* 0x000fe200078e021f */
[----:B------:R-:W-:Y:S05]  /*6800*/  SEL R9, R5, R6, !P1 ;  /* 0x0000000605097207 */ /* 0x000fea0004800000 */
[----:B------:R-:W-:Y:S02]  /*6810*/  IMAD.MOV R6, RZ, RZ, -R9 ;  /* 0x000000ffff067224 */ /* 0x000fe400078e0a09 */
[C---:B------:R-:W-:Y:S04]  /*6820*/  @!P0 IMAD.HI.U32 R2, R3.reuse, R22, RZ ;  /* 0x0000001603028227 */ /* 0x040fe800078e00ff */
[----:B------:R-:W-:Y:S01]  /*6830*/  IMAD R6, R26, R6, R5 ;  /* 0x000000061a067224 */ /* 0x000fe200078e0205 */
[----:B------:R-:W-:Y:S04]  /*6840*/  @!P0 SHF.R.U32.HI R2, RZ, R23, R2 ;  /* 0x00000017ff028219 */ /* 0x000fe80000011602 */
[----:B------:R-:W-:Y:S02]  /*6850*/  @!P0 SEL R0, R3, R2, !P1 ;  /* 0x0000000203008207 */ /* 0x000fe40004800000 */
[----:B------:R-:W-:Y:S02]  /*6860*/  IADD3 R2, PT, PT, -R5, RZ, RZ ;  /* 0x000000ff05027210 */ /* 0x000fe40007ffe1ff */
[----:B------:R-:W-:Y:S01]  /*6870*/  @!P0 IADD3 R8, PT, PT, R9, -R0, RZ ;  /* 0x8000000009088210 */ /* 0x000fe20007ffe0ff */
[----:B------:R-:W-:Y:S02]  /*6880*/  @!P0 IMAD R0, R7, R6, R0 ;  /* 0x0000000607008224 */ /* 0x000fe400078e0200 */
[----:B------:R-:W-:Y:S02]  /*6890*/  IMAD R29, R24, R2, R29 ;  /* 0x00000002181d7224 */ /* 0x000fe400078e021d */
[----:B------:R-:W-:Y:S02]  /*68a0*/  @!P0 IMAD R5, R8, R26, R3 ;  /* 0x0000001a08058224 */ /* 0x000fe400078e0203 */
[----:B------:R-:W-:Y:S04]  /*68b0*/  @!P0 IMAD.MOV.U32 R3, RZ, RZ, R0 ;  /* 0x000000ffff038224 */ /* 0x000fe800078e0000 */
[----:B------:R-:W-:Y:S02]  /*68c0*/  IMAD R31, R3, R28, R31 ;  /* 0x0000001c031f7224 */ /* 0x000fe400078e021f */
[----:B------:R-:W-:Y:S07]  /*68d0*/  IMAD R29, R5, R24, R29 ;  /* 0x00000018051d7224 */ /* 0x000fee00078e021d */
.L_x_88:
[----:B------:R-:W-:Y:S01]  /*68e0*/  ISETP.NE.AND P0, PT, R27, 0x1, PT ;  /* 0x000000011b00780c */ /* 0x000fe20003f05270 */
[----:B------:R-:W1:Y:S01]  /*68f0*/  LDC.64 R4, c[0x0][0xc18] ;  /* 0x00030600ff047b82 */ /* 0x000e620000000a00 */
[----:B------:R-:W-:Y:S01]  /*6900*/  R2UR UR4, R18 ;  /* 0x00000000120472ca */ /* 0x000fe200000e0000 */
[----:B------:R-:W-:Y:S01]  /*6910*/  @!P3 VIADD R16, R16, 0x1 ;  /* 0x000000011010b836 */ /* 0x000fe20000000000 */
[----:B------:R-:W-:Y:S01]  /*6920*/  ISETP.NE.AND P1, PT, R76, RZ, PT ;  /* 0x000000ff4c00720c */ /* 0x000fe20003f25270 */
[----:B------:R-:W-:Y:S01]  /*6930*/  IMAD.MOV R8, RZ, RZ, -R10 ;  /* 0x000000ffff087224 */ /* 0x000fe200078e0a0a */
[----:B------:R-:W-:Y:S01]  /*6940*/  R2UR UR42, R21 ;  /* 0x00000000152a72ca */ /* 0x000fe200000e0000 */
[----:B------:R-:W-:Y:S01]  /*6950*/  @P2 VIADD R16, R16, 0x1 ;  /* 0x0000000110102836 */ /* 0x000fe20000000000 */
[----:B------:R-:W-:Y:S01]  /*6960*/  R2UR UR43, R10 ;  /* 0x000000000a2b72ca */ /* 0x000fe200000e0000 */
[----:B------:R-:W2:Y:S01]  /*6970*/  LDC.64 R6, c[0x0][0xc10] ;  /* 0x00030400ff067b82 */ /* 0x000ea20000000a00 */
[----:B------:R-:W-:Y:S01]  /*6980*/  R2UR UR44, R11 ;  /* 0x000000000b2c72ca */ /* 0x000fe200000e0000 */
[----:B------:R-:W-:Y:S01]  /*6990*/  IMAD R19, R88, R8, R19 ;  /* 0x0000000858137224 */ /* 0x000fe200078e0213 */
[----:B------:R-:W-:Y:S01]  /*69a0*/  R2UR UR45, R16 ;  /* 0x00000000102d72ca */ /* 0x000fe200000e0000 */
[----:B------:R-:W-:Y:S01]  /*69b0*/  IMAD.MOV R9, RZ, RZ, -R11 ;  /* 0x000000ffff097224 */ /* 0x000fe200078e0a0b */
[----:B------:R-:W-:Y:S03]  /*69c0*/  R2UR UR7, R77 ;  /* 0x000000004d0772ca */ /* 0x000fe600000e0000 */
[----:B------:R-:W4:Y:S01]  /*69d0*/  @!P0 LDC R0, c[0x0][0xc20] ;  /* 0x00030800ff008b82 */ /* 0x000f220000000800 */
[----:B------:R-:W-:Y:S01]  /*69e0*/  R2UR UR52, R19 ;  /* 0x00000000133472ca */ /* 0x000fe200000e0000 */
[----:B------:R-:W-:Y:S01]  /*69f0*/  UISETP.GE.AND UP1, UPT, UR4, URZ, UPT ;  /* 0x000000ff0400728c */ /* 0x000fe2000bf26270 */
[C---:B------:R-:W-:Y:S05]  /*6a00*/  R2UR UR4, R76.reuse ;  /* 0x000000004c0472ca */ /* 0x040fea00000e0000 */
[----:B------:R-:W3:Y:S01]  /*6a10*/  @!P0 LDC R2, c[0x0][0xc0c] ;  /* 0x00030300ff028b82 */ /* 0x000ee20000000800 */
[----:B------:R-:W-:Y:S01]  /*6a20*/  R2UR UR6, R9 ;  /* 0x00000000090672ca */ /* 0x000fe200000e0000 */
[----:B------:R-:W-:Y:S01]  /*6a30*/  VOTEU.ALL UP0, P1 ;  /* 0x0000000000ff7886 */ /* 0x000fe20000800000 */
[----:B------:R-:W-:Y:S01]  /*6a40*/  R2UR UR5, R76 ;  /* 0x000000004c0572ca */ /* 0x000fe200000e0000 */
[----:B------:R-:W-:Y:S01]  /*6a50*/  USHF.L.U32 UR42, UR42, 0x6, URZ ;  /* 0x000000062a2a7899 */ /* 0x000fe200080006ff */
[----:B------:R-:W-:Y:S01]  /*6a60*/  @P5 SHF.R.U32.HI R12, RZ, 0x10, R13 ;  /* 0x00000010ff0c5819 */ /* 0x000fe2000001160d */
[----:B------:R-:W-:Y:S01]  /*6a70*/  BSSY.RECONVERGENT B6, `(.L_x_89) ;  /* 0x0000036000067945 */ /* 0x000fe20003800200 */
[----:B-1----:R-:W-:Y:S01]  /*6a80*/  @!P0 ISETP.NE.AND P1, PT, R4, 0x1, PT ;  /* 0x000000010400880c */ /* 0x002fe20003f25270 */
[----:B------:R-:W-:Y:S01]  /*6a90*/  @!P0 IMAD.HI.U32 R3, R29, R5, RZ ;  /* 0x000000051d038227 */ /* 0x000fe200078e00ff */
[----:B------:R-:W-:Y:S01]  /*6aa0*/  @P5 R2UR UR53, R12 ;  /* 0x000000000c3552ca */ /* 0x000fe200000e0000 */
[----:B------:R-:W-:Y:S02]  /*6ab0*/  @!UP1 UIADD3 UR45, UPT, UPT, -UR45, URZ, URZ ;  /* 0x000000ff2d2d9290 */ /* 0x000fe4000fffe1ff */
[----:B------:R-:W-:Y:S01]  /*6ac0*/  @!UP0 ULOP3.LUT UR45, URZ, UR4, URZ, 0x33, !UPT ;  /* 0x00000004ff2d8292 */ /* 0x000fe2000f8e33ff */
[----:B--2---:R-:W-:Y:S01]  /*6ad0*/  @!P0 IMAD.HI.U32 R6, R31, R6, RZ ;  /* 0x000000061f068227 */ /* 0x004fe200078e00ff */
[----:B------:R-:W-:Y:S02]  /*6ae0*/  USHF.L.U32 UR52, UR52, 0x7, URZ ;  /* 0x0000000734347899 */ /* 0x000fe400080006ff */
[----:B------:R-:W-:Y:S02]  /*6af0*/  UIMAD UR43, UR7, UR6, UR43 ;  /* 0x00000006072b72a4 */ /* 0x000fe4000f8e022b */
[----:B------:R-:W-:Y:S01]  /*6b00*/  IMAD R8, RZ, RZ, -UR45 ;  /* 0x8000002dff087e24 */ /* 0x000fe2000f8e02ff */
[----:B------:R-:W-:Y:S02]  /*6b10*/  @!P0 SHF.R.U32.HI R6, RZ, R7, R6 ;  /* 0x00000007ff068219 */ /* 0x000fe40000011606 */
[----:B----4-:R-:W-:Y:S02]  /*6b20*/  @!P0 SHF.R.U32.HI R0, RZ, R0, R3 ;  /* 0x00000000ff008219 */ /* 0x010fe40000011603 */
[----:B------:R-:W-:Y:S02]  /*6b30*/  R2UR UR4, R8 ;  /* 0x00000000080472ca */ /* 0x000fe400000e0000 */
[----:B------:R-:W-:Y:S02]  /*6b40*/  @!P0 SEL R3, R29, R0, !P1 ;  /* 0x000000001d038207 */ /* 0x000fe40004800000 */
[----:B---3--:R-:W-:Y:S02]  /*6b50*/  @!P0 ISETP.NE.AND P2, PT, R2, 0x1, PT ;  /* 0x000000010200880c */ /* 0x008fe40003f45270 */
[----:B------:R-:W-:Y:S02]  /*6b60*/  LOP3.LUT P1, RZ, R87, 0x3f0, RZ, 0xc0, !PT ;  /* 0x000003f057ff7812 */ /* 0x000fe4000782c0ff */
[----:B------:R-:W-:Y:S05]  /*6b70*/  @!P0 SEL R6, R31, R6, !P2 ;  /* 0x000000061f068207 */ /* 0x000fea0005000000 */
[----:B------:R-:W-:Y:S01]  /*6b80*/  @!P0 IMAD.IADD R0, R3, 0x1, -R6 ;  /* 0x0000000103008824 */ /* 0x000fe200078e0a06 */
[----:B------:R-:W-:Y:S01]  /*6b90*/  UIMAD UR44, UR5, UR4, UR44 ;  /* 0x00000004052c72a4 */ /* 0x000fe2000f8e022c */
[----:B------:R-:W-:Y:S02]  /*6ba0*/  @!P0 IMAD.IADD R3, R6, 0x1, -R3 ;  /* 0x0000000106038824 */ /* 0x000fe400078e0a03 */
[----:B------:R-:W-:Y:S02]  /*6bb0*/  @!P0 IMAD R31, R0, R2, R31 ;  /* 0x00000002001f8224 */ /* 0x000fe400078e021f */
[----:B------:R-:W-:Y:S01]  /*6bc0*/  @!P0 IMAD R29, R3, R4, R29 ;  /* 0x00000004031d8224 */ /* 0x000fe200078e021d */
[----:B------:R-:W-:Y:S06]  /*6bd0*/  @!P1 BRA `(.L_x_90) ;  /* 0x00000000007c9947 */ /* 0x000fec0003800000 */
[----:B------:R-:W1:Y:S01]  /*6be0*/  LDCU.64 UR8, c[0x4][0x80] ;  /* 0x01001000ff0877ac */ /* 0x000e620008000a00 */
[----:B------:R-:W-:Y:S01]  /*6bf0*/  MOV R2, 0x0 ;  /* 0x0000000000027802 */ /* 0x000fe20000000f00 */
[----:B------:R-:W-:Y:S02]  /*6c00*/  HFMA2 R12, -RZ, RZ, 0, 5.9604644775390625e-08 ;  /* 0x00000001ff0c7431 */ /* 0x000fe400000001ff */
[----:B------:R-:W-:Y:S01]  /*6c10*/  IMAD.MOV.U32 R8, RZ, RZ, 0x70 ;  /* 0x00000070ff087424 */ /* 0x000fe200078e00ff */
[----:B------:R2:W3:Y:S01]  /*6c20*/  LDC.64 R14, c[0x4][R2] ;  /* 0x01000000020e7b82 */ /* 0x0004e20000000a00 */
[----:B------:R-:W4:Y:S01]  /*6c30*/  LDCU.64 UR6, c[0x4][0x88] ;  /* 0x01001100ff0677ac */ /* 0x000f220008000a00 */
[----:B------:R-:W-:Y:S01]  /*6c40*/  IMAD.MOV.U32 R13, RZ, RZ, RZ ;  /* 0x000000ffff0d7224 */ /* 0x000fe200078e00ff */
[----:B------:R-:W2:Y:S01]  /*6c50*/  LDCU.64 UR4, c[0x4][0x8] ;  /* 0x01000100ff0477ac */ /* 0x000ea20008000a00 */
[----:B-1----:R-:W-:Y:S01]  /*6c60*/  MOV R5, UR9 ;  /* 0x0000000900057c02 */ /* 0x002fe20008000f00 */
[----:B------:R-:W-:Y:S01]  /*6c70*/  IMAD.U32 R4, RZ, RZ, UR8 ;  /* 0x00000008ff047e24 */ /* 0x000fe2000f8e00ff */
[----:B----4-:R-:W-:Y:S01]  /*6c80*/  MOV R7, UR7 ;  /* 0x0000000700077c02 */ /* 0x010fe20008000f00 */
[----:B------:R-:W-:Y:S01]  /*6c90*/  IMAD.U32 R6, RZ, RZ, UR6 ;  /* 0x00000006ff067e24 */ /* 0x000fe2000f8e00ff */
[----:B--2---:R-:W-:Y:S01]  /*6ca0*/  MOV R11, UR5 ;  /* 0x00000005000b7c02 */ /* 0x004fe20008000f00 */
[----:B------:R-:W-:Y:S02]  /*6cb0*/  IMAD.U32 R10, RZ, RZ, UR4 ;  /* 0x00000004ff0a7e24 */ /* 0x000fe4000f8e00ff */
[----:B------:R-:W-:Y:S07]  /*6cc0*/  LEPC R20, `(.L_x_91) ;  /* 0x000000001014794e */ /* 0x000fee0000000000 */
[----:B---3-5:R-:W-:Y:S05]  /*6cd0*/  CALL.ABS.NOINC R14 ;  /* 0x000000000e007343 */ /* 0x028fea0003c00000 */
.L_x_91:
[----:B------:R-:W1:Y:S01]  /*6ce0*/  LDCU.64 UR8, c[0x4][0x80] ;  /* 0x01001000ff0877ac */ /* 0x000e620008000a00 */
[----:B------:R-:W2:Y:S01]  /*6cf0*/  LDC.64 R2, c[0x4][R2] ;  /* 0x0100000002027b82 */ /* 0x000ea20000000a00 */
[----:B------:R-:W-:Y:S02]  /*6d00*/  HFMA2 R12, -RZ, RZ, 0, 5.9604644775390625e-08 ;  /* 0x00000001ff0c7431 */ /* 0x000fe400000001ff */
[----:B------:R-:W-:Y:S02]  /*6d10*/  IMAD.MOV.U32 R8, RZ, RZ, 0x70 ;  /* 0x00000070ff087424 */ /* 0x000fe400078e00ff */
[----:B------:R-:W-:Y:S01]  /*6d20*/  IMAD.MOV.U32 R13, RZ, RZ, RZ ;  /* 0x000000ffff0d7224 */ /* 0x000fe200078e00ff */
[----:B------:R-:W3:Y:S01]  /*6d30*/  LDCU.64 UR6, c[0x4][0x88] ;  /* 0x01001100ff0677ac */ /* 0x000ee20008000a00 */
[----:B------:R-:W4:Y:S01]  /*6d40*/  LDCU.64 UR4, c[0x4][0x8] ;  /* 0x01000100ff0477ac */ /* 0x000f220008000a00 */
[----:B-1----:R-:W-:Y:S02]  /*6d50*/  MOV R4, UR8 ;  /* 0x0000000800047c02 */ /* 0x002fe40008000f00 */
[----:B------:R-:W-:Y:S02]  /*6d60*/  MOV R5, UR9 ;  /* 0x0000000900057c02 */ /* 0x000fe40008000f00 */
[----:B---3--:R-:W-:Y:S01]  /*6d70*/  MOV R7, UR7 ;  /* 0x0000000700077c02 */ /* 0x008fe20008000f00 */
[----:B------:R-:W-:Y:S01]  /*6d80*/  IMAD.U32 R6, RZ, RZ, UR6 ;  /* 0x00000006ff067e24 */ /* 0x000fe2000f8e00ff */
[----:B----4-:R-:W-:Y:S01]  /*6d90*/  MOV R11, UR5 ;  /* 0x00000005000b7c02 */ /* 0x010fe20008000f00 */
[----:B------:R-:W-:Y:S02]  /*6da0*/  IMAD.U32 R10, RZ, RZ, UR4 ;  /* 0x00000004ff0a7e24 */ /* 0x000fe4000f8e00ff */
[----:B------:R-:W-:Y:S07]  /*6db0*/  LEPC R20, `(.L_x_90) ;  /* 0x000000001014794e */ /* 0x000fee0000000000 */
[----:B--2---:R-:W-:Y:S05]  /*6dc0*/  CALL.ABS.NOINC R2 ;  /* 0x0000000002007343 */ /* 0x004fea0003c00000 */
.L_x_90:
[----:B------:R-:W-:Y:S05]  /*6dd0*/  BSYNC.RECONVERGENT B6 ;  /* 0x0000000000067941 */ /* 0x000fea0003800200 */
.L_x_89:
[----:B------:R-:W-:Y:S01]  /*6de0*/  ISETP.NE.U32.AND P4, PT, R70, RZ, PT ;  /* 0x000000ff4600720c */ /* 0x000fe20003f85070 */
[----:B------:R-:W-:Y:S01]  /*6df0*/  UISETP.NE.AND UP2, UPT, UR50, URZ, UPT ;  /* 0x000000ff3200728c */ /* 0x000fe2000bf45270 */
[----:B------:R-:W-:Y:S01]  /*6e00*/  ISETP.NE.U32.AND P2, PT, RZ, UR36, PT ;  /* 0x00000024ff007c0c */ /* 0x000fe2000bf45070 */
[----:B------:R-:W-:Y:S01]  /*6e10*/  UISETP.NE.U32.AND UP1, UPT, UR38, URZ, UPT ;  /* 0x000000ff2600728c */ /* 0x000fe2000bf25070 */
[----:B------:R-:W-:Y:S01]  /*6e20*/  ISETP.NE.AND.EX P4, PT, R71, RZ, PT, P4 ;  /* 0x000000ff4700720c */ /* 0x000fe20003f85340 */
[----:B------:R-:W-:Y:S01]  /*6e30*/  UPLOP3.LUT UP0, UPT, UPT, UPT, UPT, 0x40, 0x4 ;  /* 0x000000000004789c */ /* 0x000fe20003f0e870 */
[----:B------:R-:W-:Y:S01]  /*6e40*/  ISETP.NE.AND.EX P2, PT, RZ, UR37, PT, P2 ;  /* 0x00000025ff007c0c */ /* 0x000fe2000bf45320 */
[----:B------:R-:W-:Y:S01]  /*6e50*/  UISETP.NE.AND.EX UP1, UPT, UR39, URZ, UPT, UP1 ;  /* 0x000000ff2700728c */ /* 0x000fe2000bf25310 */
[----:B------:R-:W-:Y:S04]  /*6e60*/  PLOP3.LUT P1, PT, PT, PT, UP2, 0x80, 0x8 ;  /* 0x000000000008781c */ /* 0x000fe80003f2f028 */
[----:B------:R-:W-:Y:S06]  /*6e70*/  @UP2 UPLOP3.LUT UP0, UPT, UPT, UPT, UP1, 0x80, 0x8 ;  /* 0x000000000008289c */ /* 0x000fec0003f0f010 */
[----:B------:R-:W-:Y:S01]  /*6e80*/  PLOP3.LUT P0, PT, PT, PT, UP0, 0x80, 0x8 ;  /* 0x000000000008781c */ /* 0x000fe20003f0f008 */
[----:B------:R-:W-:Y:S01]  /*6e90*/  @!UPT UIADD3 URZ, UPT, UPT, URZ, URZ, URZ ;  /* 0x000000fffffff290 */ /* 0x000fe2000fffe0ff */
[----:B------:R-:W-:Y:S11]  /*6ea0*/  BRA.U !UP1, `(.L_x_92) ;  /* 0x0000000109387547 */ /* 0x000ff6000b800000 */
[----:B------:R-:W-:Y:S01]  /*6eb0*/  UISETP.NE.U32.AND UP0, UPT, UR36, URZ, UPT ;  /* 0x000000ff2400728c */ /* 0x000fe2000bf05070 */
[----:B------:R-:W-:Y:S02]  /*6ec0*/  HFMA2 R0, -RZ, RZ, 0, 5.9604644775390625e-08 ;  /* 0x00000001ff007431 */ /* 0x000fe400000001ff */
[----:B------:R-:W-:Y:S01]  /*6ed0*/  IMAD.MOV.U32 R75, RZ, RZ, 0x1 ;  /* 0x00000001ff4b7424 */ /* 0x000fe200078e00ff */
[----:B------:R-:W-:Y:S06]  /*6ee0*/  UISETP.NE.AND.EX UP0, UPT, UR37, URZ, UPT, UP0 ;  /* 0x000000ff2500728c */ /* 0x000fec000bf05300 */
[----:B------:R-:W-:Y:S05]  /*6ef0*/  PLOP3.LUT P3, PT, PT, PT, UP0, 0x80, 0x8 ;  /* 0x000000000008781c */ /* 0x000fea0003f6f008 */
[----:B------:R-:W1:Y:S01]  /*6f00*/  @UP0 LDCU.64 UR6, c[0x0][0x988] ;  /* 0x00013100ff0607ac */ /* 0x000e620008000a00 */
[----:B------:R-:W-:Y:S07]  /*6f10*/  @UP0 UIMAD UR4, UR48, UR38, URZ ;  /* 0x00000026300402a4 */ /* 0x000fee000f8e02ff */
[----:B------:R-:W-:Y:S01]  /*6f20*/  @!P3 PRMT R75, R0, 0x7610, R75 ;  /* 0x00007610004bb816 */ /* 0x000fe2000000004b */
[----:B-1----:R-:W-:Y:S03]  /*6f30*/  @UP0 UIMAD.WIDE UR6, UR4, 0x4, UR6 ;  /* 0x00000004040608a5 */ /* 0x002fe6000f8e0206 */
[----:B------:R-:W1:Y:S03]  /*6f40*/  @!UP0 LDCU UR4, c[0x0][0x980] ;  /* 0x00013000ff0487ac */ /* 0x000e660008000800 */
[----:B------:R-:W-:Y:S01]  /*6f50*/  IMAD.U32 R2, RZ, RZ, UR6 ;  /* 0x00000006ff027e24 */ /* 0x000fe2000f8e00ff */
[----:B------:R-:W-:Y:S05]  /*6f60*/  MOV R3, UR7 ;  /* 0x0000000700037c02 */ /* 0x000fea0008000f00 */
[----:B-----5:R2:W5:Y:S02]  /*6f70*/  @P3 LDG.E R35, desc[UR46][R2.64] ;  /* 0x0000002e02233981 */ /* 0x020564000c1e1900 */
[----:B-12---:R-:W-:Y:S02]  /*6f80*/  @!P3 IMAD.U32 R35, RZ, RZ, UR4 ;  /* 0x00000004ff23be24 */ /* 0x006fe4000f8e00ff */
.L_x_92:
[----:B------:R-:W-:Y:S05]  /*6f90*/  @!P4 BRA `(.L_x_93) ;  /* 0x000000000020c947 */ /* 0x000fea0003800000 */
[----:B------:R-:W-:Y:S04]  /*6fa0*/  ISETP.NE.U32.AND P3, PT, R68, RZ, PT ;  /* 0x000000ff4400720c */ /* 0x000fe80003f65070 */
[----:B------:R-:W-:Y:S11]  /*6fb0*/  ISETP.NE.AND.EX P3, PT, R69, RZ, PT, P3 ;  /* 0x000000ff4500720c */ /* 0x000ff60003f65330 */
[----:B------:R-:W-:Y:S02]  /*6fc0*/  @!UPT UIADD3 URZ, UPT, UPT, URZ, URZ, URZ ;  /* 0x000000fffffff290 */ /* 0x000fe4000fffe0ff */
[----:B------:R-:W1:Y:S01]  /*6fd0*/  @P3 LDC.64 R2, c[0x0][0x9a8] ;  /* 0x00026a00ff023b82 */ /* 0x000e620000000a00 */
[----:B------:R-:W-:Y:S04]  /*6fe0*/  @P3 IMAD R0, R70, UR48, RZ ;  /* 0x0000003046003c24 */ /* 0x000fe8000f8e02ff */
[----:B-1----:R-:W-:Y:S05]  /*6ff0*/  @P3 IMAD.WIDE R2, R0, 0x4, R2 ;  /* 0x0000000400023825 */ /* 0x002fea00078e0202 */
[----:B-----5:R1:W5:Y:S02]  /*7000*/  @P3 LDG.E R33, desc[UR46][R2.64] ;  /* 0x0000002e02213981 */ /* 0x020364000c1e1900 */
[----:B-1----:R-:W2:Y:S02]  /*7010*/  @!P3 LDC R33, c[0x0][0x9a0] ;  /* 0x00026800ff21bb82 */ /* 0x002ea40000000800 */
.L_x_93:
[----:B-----5:R-:W-:Y:S01]  /*7020*/  FSETP.NEU.AND P3, PT, R35, RZ, PT ;  /* 0x000000ff2300720b */ /* 0x020fe20003f6d000 */
[----:B------:R-:W-:Y:S01]  /*7030*/  IMAD.SHL.U32 R100, R84, 0x4, RZ ;  /* 0x0000000454647824 */ /* 0x000fe200078e00ff */
[----:B------:R-:W-:Y:S01]  /*7040*/  SEL R5, RZ, 0xffffffff, P2 ;  /* 0xffffffffff057807 */ /* 0x000fe20001000000 */
[----:B------:R-:W-:Y:S01]  /*7050*/  BSSY B1, `(.L_x_94) ;  /* 0x000003e000017945 */ /* 0x000fe20003800000 */
[----:B------:R-:W-:Y:S01]  /*7060*/  @P1 LOP3.LUT P2, RZ, R75, 0xff, RZ, 0xc0, !PT ;  /* 0x000000ff4bff1812 */ /* 0x000fe2000784c0ff */
[----:B------:R-:W-:Y:S01]  /*7070*/  VIADD R95, R100, UR51 ;  /* 0x00000033645f7c36 */ /* 0x000fe20008000000 */
[----:B------:R-:W-:Y:S01]  /*7080*/  @P1 SEL R0, RZ, 0xffffffff, P3 ;  /* 0xffffffffff001807 */ /* 0x000fe20001800000 */
[----:B------:R-:W-:Y:S01]  /*7090*/  IMAD.MOV.U32 R101, RZ, RZ, 0x1 ;  /* 0x00000001ff657424 */ /* 0x000fe200078e00ff */
[----:B------:R-:W-:Y:S01]  /*70a0*/  LOP3.LUT R83, R83, 0x1, RZ, 0x3c, !PT ;  /* 0x0000000153537812 */ /* 0x000fe200078e3cff */
[----:B------:R-:W-:Y:S01]  /*70b0*/  IMAD.IADD R34, R32, 0x1, R17 ;  /* 0x0000000120227824 */ /* 0x000fe200078e0211 */
[----:B------:R-:W-:Y:S01]  /*70c0*/  @P0 SEL R0, R5, R0, !P2 ;  /* 0x0000000005000207 */ /* 0x000fe20005000000 */
[----:B------:R-:W-:Y:S01]  /*70d0*/  IMAD.MOV.U32 R99, RZ, RZ, RZ ;  /* 0x000000ffff637224 */ /* 0x000fe200078e00ff */
[----:B------:R-:W-:Y:S02]  /*70e0*/  LEA R98, R30, UR51, 0x3 ;  /* 0x000000331e627c11 */ /* 0x000fe4000f8e18ff */
[----:B------:R-:W-:Y:S02]  /*70f0*/  CS2R R54, SRZ ;  /* 0x0000000000367805 */ /* 0x000fe4000001ff00 */
[----:B------:R-:W-:Y:S02]  /*7100*/  @P1 LOP3.LUT R0, R0, 0x1, RZ, 0xc0, !PT ;  /* 0x0000000100001812 */ /* 0x000fe400078ec0ff */
[----:B------:R-:W-:Y:S02]  /*7110*/  CS2R R52, SRZ ;  /* 0x0000000000347805 */ /* 0x000fe4000001ff00 */
[----:B------:R-:W-:Y:S02]  /*7120*/  SHF.L.U32 R3, R82, 0x1f, RZ ;  /* 0x0000001f52037819 */ /* 0x000fe400000006ff */
[----:B------:R-:W-:Y:S02]  /*7130*/  CS2R R58, SRZ ;  /* 0x00000000003a7805 */ /* 0x000fe4000001ff00 */
[----:B------:R-:W-:Y:S02]  /*7140*/  ISETP.NE.U32.OR P6, PT, R0, 0x1, !P1 ;  /* 0x000000010000780c */ /* 0x000fe40004fc5470 */
[----:B------:R-:W-:Y:S02]  /*7150*/  CS2R R56, SRZ ;  /* 0x0000000000387805 */ /* 0x000fe4000001ff00 */
[----:B------:R-:W-:Y:S02]  /*7160*/  PLOP3.LUT P2, PT, PT, PT, UP1, 0x80, 0x8 ;  /* 0x000000000008781c */ /* 0x000fe40003f4f018 */
[----:B------:R-:W-:Y:S02]  /*7170*/  CS2R R62, SRZ ;  /* 0x00000000003e7805 */ /* 0x000fe4000001ff00 */
[----:B------:R-:W-:Y:S02]  /*7180*/  LOP3.LUT P4, R92, R75, 0xff, RZ, 0xc0, !PT ;  /* 0x000000ff4b5c7812 */ /* 0x000fe4000788c0ff */
[----:B------:R-:W-:Y:S02]  /*7190*/  CS2R R60, SRZ ;  /* 0x00000000003c7805 */ /* 0x000fe4000001ff00 */
[----:B------:R-:W-:Y:S02]  /*71a0*/  SEL R0, RZ, 0xffffffff, P3 ;  /* 0xffffffffff007807 */ /* 0x000fe40001800000 */
[----:B------:R-:W-:Y:S02]  /*71b0*/  CS2R R66, SRZ ;  /* 0x0000000000427805 */ /* 0x000fe4000001ff00 */
[----:B------:R-:W-:Y:S02]  /*71c0*/  P2R R93, PR, RZ, 0x40 ;  /* 0x00000040ff5d7803 */ /* 0x000fe40000000000 */
[----:B------:R-:W-:Y:S01]  /*71d0*/  CS2R R64, SRZ ;  /* 0x0000000000407805 */ /* 0x000fe2000001ff00 */
[----:B------:R-:W-:Y:S02]  /*71e0*/  VIADD R43, R95, 0x400 ;  /* 0x000004005f2b7836 */ /* 0x000fe40000000000 */
[----:B------:R-:W-:Y:S01]  /*71f0*/  IMAD.IADD R94, R89, 0x1, R95 ;  /* 0x00000001595e7824 */ /* 0x000fe200078e025f */
[----:B------:R-:W-:Y:S02]  /*7200*/  @P6 SHF.L.U32 R2, R83, 0x1f, RZ ;  /* 0x0000001f53026819 */ /* 0x000fe400000006ff */
[----:B------:R-:W-:Y:S02]  /*7210*/  @P2 SEL R0, R5, R0, !P4 ;  /* 0x0000000005002207 */ /* 0x000fe40006000000 */
[----:B------:R-:W1:Y:S02]  /*7220*/  @P6 SYNCS.PHASECHK.TRANS64.TRYWAIT P1, [UR51+0x80], R2 ;  /* 0x00008002ff0065a7 */ /* 0x000e640008021133 */
[----:B------:R-:W-:Y:S04]  /*7230*/  LOP3.LUT R0, R0, 0x1, RZ, 0xc0, !PT ;  /* 0x0000000100007812 */ /* 0x000fe800078ec0ff */
[----:B------:R-:W-:Y:S04]  /*7240*/  ISETP.NE.U32.AND P5, PT, R0, 0x1, PT ;  /* 0x000000010000780c */ /* 0x000fe80003fa5070 */
[----:B------:R-:W-:Y:S01]  /*7250*/  P2R R102, PR, RZ, 0x20 ;  /* 0x00000020ff667803 */ /* 0x000fe20000000000 */
[----:B------:R3:W4:Y:S01]  /*7260*/  SYNCS.PHASECHK.TRANS64.TRYWAIT P0, [R98+URZ+0xe0], R3 ;  /* 0x0000e003620075a7 */ /* 0x00072200080011ff */
[----:B-1----:R-:W-:Y:S01]  /*7270*/  @P6 SEL R101, RZ, 0x1, !P1 ;  /* 0x00000001ff656807 */ /* 0x002fe20004800000 */
[----:B---3--:R-:W-:Y:S06]  /*7280*/  @!P6 BRA `(.L_x_95) ;  /* 0x000000000068e947 */ /* 0x008fec0003800000 */
[C---:B------:R-:W-:Y:S01]  /*7290*/  @P5 IMAD R4, R90.reuse, 0x4, R43 ;  /* 0x000000045a045824 */ /* 0x040fe200078e022b */
[----:B------:R-:W-:Y:S01]  /*72a0*/  ISETP.NE.AND P1, PT, R101, RZ, PT ;  /* 0x000000ff6500720c */ /* 0x000fe20003f25270 */
[----:B------:R-:W-:Y:S01]  /*72b0*/  @P5 IMAD R2, R90, 0x4, R95 ;  /* 0x000000045a025824 */ /* 0x000fe200078e025f */
[----:B------:R-:W-:Y:S01]  /*72c0*/  BSSY B0, `(.L_x_96) ;  /* 0x000000e000007945 */ /* 0x000fe20003800000 */
[----:B------:R-:W-:Y:S01]  /*72d0*/  IMAD.MOV.U32 R54, RZ, RZ, RZ ;  /* 0x000000ffff367224 */ /* 0x000fe200078e00ff */
[----:B------:R-:W-:Y:S01]  /*72e0*/  CS2R R58, SRZ ;  /* 0x00000000003a7805 */ /* 0x000fe2000001ff00 */
[----:B------:R-:W-:Y:S01]  /*72f0*/  @P5 IMAD.IADD R4, R89, 0x1, R4 ;  /* 0x0000000159045824 */ /* 0x000fe200078e0204 */
[----:B------:R-:W-:Y:S02]  /*7300*/  CS2R R56, SRZ ;  /* 0x0000000000387805 */ /* 0x000fe4000001ff00 */
[----:B------:R-:W-:Y:S02]  /*7310*/  CS2R R52, SRZ ;  /* 0x0000000000347805 */ /* 0x000fe4000001ff00 */
[----:B------:R-:W-:Y:S02]  /*7320*/  CS2R R66, SRZ ;  /* 0x0000000000427805 */ /* 0x000fe4000001ff00 */
[----:B------:R-:W-:Y:S02]  /*7330*/  CS2R R64, SRZ ;  /* 0x0000000000407805 */ /* 0x000fe4000001ff00 */
[----:B------:R-:W-:Y:S02]  /*7340*/  CS2R R62, SRZ ;  /* 0x00000000003e7805 */ /* 0x000fe4000001ff00 */
[----:B------:R-:W-:Y:S01]  /*7350*/  CS2R R60, SRZ ;  /* 0x00000000003c7805 */ /* 0x000fe2000001ff00 */
[----:B------:R-:W-:Y:S06]  /*7360*/  @P1 BRA `(.L_x_97) ;  /* 0x00000000000c1947 */ /* 0x000fec0003800000 */
[----:B------:R-:W-:Y:S04]  /*7370*/  SHF.L.U32 R5, R83, 0x1f, RZ ;  /* 0x0000001f53057819 */ /* 0x000fe800000006ff */
[----:B------:R-:W1:Y:S02]  /*7380*/  SYNCS.PHASECHK.TRANS64.TRYWAIT P1, [UR51+0x80], R5 ;  /* 0x00008005ff0075a7 */ /* 0x000e640008021133 */
[----:B-1----:R-:W-:Y:S05]  /*7390*/  @!P1 BRA `(.L_x_98) ;  /* 0x0000003000589947 */ /* 0x002fea0003800000 */
.L_x_97:
[----:B------:R-:W-:Y:S05]  /*73a0*/  BSYNC B0 ;  /* 0x0000000000007941 */ /* 0x000fea0003800000 */
.L_x_96:
[----:B------:R-:W-:Y:S01]  /*73b0*/  ISETP.NE.AND P1, PT, R102, RZ, PT ;  /* 0x000000ff6600720c */ /* 0x000fe20003f25270 */
[----:B------:R-:W-:Y:S11]  /*73c0*/  HFMA2 R99, -RZ, RZ, 0, 5.9604644775390625e-08 ;  /* 0x00000001ff637431 */ /* 0x000ff600000001ff */
[----:B------:R-:W-:Y:S01]  /*73d0*/  @!UPT UIADD3 URZ, UPT, UPT, URZ, URZ, URZ ;  /* 0x000000fffffff290 */ /* 0x000fe2000fffe0ff */
[----:B------:R-:W-:Y:S05]  /*73e0*/  @P1 WARPSYNC.ALL ;  /* 0x0000000000001948 */ /* 0x000fea0003800000 */
[----:B------:R3:W1:Y:S04]  /*73f0*/  @P1 LDSM.16.M88.4 R56, [R2+0x400] ;  /* 0x000400000238183b */ /* 0x0006680000000200 */
[----:B------:R3:W1:Y:S04]  /*7400*/  @P1 LDSM.16.M88.4 R52, [R4] ;  /* 0x000000000434183b */ /* 0x0006680000000200 */
[----:B------:R3:W1:Y:S04]  /*7410*/  @P1 LDSM.16.M88.4 R64, [R100+UR51+0x400] ;  /* 0x000400336440183b */ /* 0x0006680008000200 */
[----:B------:R3:W1:Y:S02]  /*7420*/  @P1 LDSM.16.M88.4 R60, [R94+0x400] ;  /* 0x000400005e3c183b */ /* 0x0006640000000200 */
.L_x_95:
[----:B------:R-:W-:Y:S05]  /*7430*/  BSYNC B1 ;  /* 0x0000000000017941 */ /* 0x000fea0003800000 */
.L_x_94:
[----:B-1----:R-:W-:Y:S04]  /*7440*/  SHF.R.U32.HI R5, RZ, 0x15, R34 ;  /* 0x00000015ff057819 */ /* 0x002fe80000011622 */
[----:B------:R-:W-:Y:S01]  /*7450*/  LOP3.LUT P1, RZ, R5, 0x3, R86, 0x48, !PT ;  /* 0x0000000305ff7812 */ /* 0x000fe20007824856 */
[----:B------:R-:W-:Y:S01]  /*7460*/  @!UPT UIADD3 URZ, UPT, UPT, URZ, URZ, URZ ;  /* 0x000000fffffff290 */ /* 0x000fe2000fffe0ff */
[----:B----4-:R-:W-:Y:S11]  /*7470*/  @P0 BRA `(.L_x_99) ;  /* 0x0000000000080947 */ /* 0x010ff60003800000 */
[----:B------:R-:W1:Y:S02]  /*7480*/  SYNCS.PHASECHK.TRANS64.TRYWAIT P0, [R98+URZ+0xe0], R3 ;  /* 0x0000e003620075a7 */ /* 0x000e6400080011ff */
[----:B-1----:R-:W-:Y:S05]  /*7490*/  @!P0 BRA `(.L_x_100) ;  /* 0x0000003000308947 */ /* 0x002fea0003800000 */
.L_x_99:
[----:B------:R-:W-:Y:S05]  /*74a0*/  @!P1 BRA `(.L_x_101) ;  /* 0x0000000000409947 */ /* 0x000fea0003800000 */
[----:B------:R-:W4:Y:S01]  /*74b0*/  LDCU.64 UR8, c[0x4][0x70] ;  /* 0x01000e00ff0877ac */ /* 0x000f220008000a00 */
[----:B-1----:R-:W-:Y:S01]  /*74c0*/  MOV R3, 0x0 ;  /* 0x0000000000037802 */ /* 0x002fe20000000f00 */
[----:B------:R-:W-:Y:S02]  /*74d0*/  HFMA2 R12, -RZ, RZ, 0, 5.9604644775390625e-08 ;  /* 0x00000001ff0c7431 */ /* 0x000fe400000001ff */
[----:B------:R-:W-:Y:S02]  /*74e0*/  IMAD.MOV.U32 R8, RZ, RZ, 0x192 ;  /* 0x00000192ff087424 */ /* 0x000fe400078e00ff */
[----:B------:R-:W-:Y:S01]  /*74f0*/  IMAD.MOV.U32 R13, RZ, RZ, RZ ;  /* 0x000000ffff0d7224 */ /* 0x000fe200078e00ff */
[----:B------:R-:W1:Y:S01]  /*7500*/  LDCU.64 UR6, c[0x4][0x78] ;  /* 0x01000f00ff0677ac */ /* 0x000e620008000a00 */
[----:B---3--:R-:W3:Y:S01]  /*7510*/  LDC.64 R2, c[0x4][R3] ;  /* 0x0100000003027b82 */ /* 0x008ee20000000a00 */
[----:B------:R-:W5:Y:S01]  /*7520*/  LDCU.64 UR4, c[0x4][0x10] ;  /* 0x01000200ff0477ac */ /* 0x000f620008000a00 */
[----:B----4-:R-:W-:Y:S01]  /*7530*/  MOV R5, UR9 ;  /* 0x0000000900057c02 */ /* 0x010fe20008000f00 */
[----:B------:R-:W-:Y:S01]  /*7540*/  IMAD.U32 R4, RZ, RZ, UR8 ;  /* 0x00000008ff047e24 */ /* 0x000fe2000f8e00ff */
[----:B-1----:R-:W-:Y:S01]  /*7550*/  MOV R7, UR7 ;  /* 0x0000000700077c02 */ /* 0x002fe20008000f00 */
[----:B------:R-:W-:Y:S01]  /*7560*/  IMAD.U32 R6, RZ, RZ, UR6 ;  /* 0x00000006ff067e24 */ /* 0x000fe2000f8e00ff */
[----:B-----5:R-:W-:Y:S01]  /*7570*/  MOV R11, UR5 ;  /* 0x00000005000b7c02 */ /* 0x020fe20008000f00 */
[----:B------:R-:W-:Y:S02]  /*7580*/  IMAD.U32 R10, RZ, RZ, UR4 ;  /* 0x00000004ff0a7e24 */ /* 0x000fe4000f8e00ff */
[----:B------:R-:W-:Y:S07]  /*7590*/  LEPC R20, `(.L_x_101) ;  /* 0x000000001014794e */ /* 0x000fee0000000000 */
[----:B--23--:R-:W-:Y:S05]  /*75a0*/  CALL.ABS.NOINC R2 ;  /* 0x0000000002007343 */ /* 0x00cfea0003c00000 */
.L_x_101:
[----:B------:R-:W-:Y:S01]  /*75b0*/  LOP3.LUT R20, R64, 0xffffe000, RZ, 0xc0, !PT ;  /* 0xffffe00040147812 */ /* 0x000fe200078ec0ff */
[----:B------:R-:W-:Y:S05]  /*75c0*/  WARPSYNC.ALL ;  /* 0x0000000000007948 */ /* 0x000fea0003800000 */
[----:B------:R-:W-:Y:S01]  /*75d0*/  R2UR UR4, R34 ;  /* 0x00000000220472ca */ /* 0x000fe200000e0000 */
[----:B------:R-:W-:Y:S01]  /*75e0*/  IMAD.SHL.U32 R104, R90, 0x4, RZ ;  /* 0x000000045a687824 */ /* 0x000fe200078e00ff */
[----:B------:R-:W-:Y:S01]  /*75f0*/  LOP3.LUT R21, R65, 0xffffe000, RZ, 0xc0, !PT ;  /* 0xffffe00041157812 */ /* 0x000fe200078ec0ff */
[----:B------:R-:W-:Y:S01]  /*7600*/  BSSY.RECONVERGENT B0, `(.L_x_102) ;  /* 0x0000059000007945 */ /* 0x000fe20003800200 */
[----:B------:R-:W-:Y:S02]  /*7610*/  LOP3.LUT R40, R67, 0xffffe000, RZ, 0xc0, !PT ;  /* 0xffffe00043287812 */ /* 0x000fe400078ec0ff */
[----:B------:R-:W-:Y:S02]  /*7620*/  LOP3.LUT R42, R61, 0xffffe000, RZ, 0xc0, !PT ;  /* 0xffffe0003d2a7812 */ /* 0x000fe400078ec0ff */
[----:B------:R-:W-:Y:S02]  /*7630*/  LOP3.LUT R41, R62, 0xffffe000, RZ, 0xc0, !PT ;  /* 0xffffe0003e297812 */ /* 0x000fe400078ec0ff */
[----:B------:R-:W-:Y:S02]  /*7640*/  IADD3 R96, PT, PT, R43, R104, RZ ;  /* 0x000000682b607210 */ /* 0x000fe40007ffe0ff */
[----:B------:R-:W-:Y:S01]  /*7650*/  ISETP.NE.AND P0, PT, R85, RZ, PT ;  /* 0x000000ff5500720c */ /* 0x000fe20003f05270 */
[----:B---3--:R-:W2:Y:S02]  /*7660*/  LDTM.16dp128bit.x8 R4, tmem[UR4] ;  /* 0x00000004000479ee */ /* 0x008ea40008180000 */
[----:B------:R-:W-:Y:S02]  /*7670*/  IMAD.IADD R97, R89, 0x1, R96 ;  /* 0x0000000159617824 */ /* 0x000fe400078e0260 */
[C---:B--2---:R-:W-:Y:S01]  /*7680*/  FMUL R0, R33.reuse, R4 ;  /* 0x0000000421007220 */ /* 0x044fe20000400000 */
[C---:B------:R-:W-:Y:S01]  /*7690*/  FMUL R2, R33.reuse, R5 ;  /* 0x0000000521027220 */ /* 0x040fe20000400000 */
[C---:B-1----:R-:W-:Y:S01]  /*76a0*/  FMUL R3, R33.reuse, R6 ;  /* 0x0000000621037220 */ /* 0x042fe20000400000 */
[----:B------:R-:W-:Y:S01]  /*76b0*/  FMUL R7, R33, R7 ;  /* 0x0000000721077220 */ /* 0x000fe20000400000 */
[C---:B------:R-:W-:Y:S01]  /*76c0*/  FFMA R36, R35.reuse, R20, R0 ;  /* 0x0000001423247223 */ /* 0x040fe20000000000 */
[----:B------:R-:W-:Y:S01]  /*76d0*/  LOP3.LUT R20, R66, 0xffffe000, RZ, 0xc0, !PT ;  /* 0xffffe00042147812 */ /* 0x000fe200078ec0ff */
[----:B------:R-:W-:Y:S01]  /*76e0*/  FFMA R37, R35, R21, R2 ;  /* 0x0000001523257223 */ /* 0x000fe20000000002 */
[----:B------:R-:W-:Y:S01]  /*76f0*/  LOP3.LUT R21, R60, 0xffffe000, RZ, 0xc0, !PT ;  /* 0xffffe0003c157812 */ /* 0x000fe200078ec0ff */
[----:B------:R-:W-:Y:S01]  /*7700*/  FMUL R4, R33, R8 ;  /* 0x0000000821047220 */ /* 0x000fe20000400000 */
[----:B------:R-:W-:Y:S01]  /*7710*/  F2FP.TF32.F32.PACK_B R36, R36 ;  /* 0x00000024ff24723e */ /* 0x000fe200024050ff */
[----:B------:R-:W-:Y:S01]  /*7720*/  FFMA R38, R35, R20, R3 ;  /* 0x0000001423267223 */ /* 0x000fe20000000003 */
[----:B------:R-:W-:Y:S01]  /*7730*/  LOP3.LUT R20, R63, 0xffffe000, RZ, 0xc0, !PT ;  /* 0xffffe0003f147812 */ /* 0x000fe200078ec0ff */
[C---:B------:R-:W-:Y:S01]  /*7740*/  FMUL R5, R33.reuse, R9 ;  /* 0x0000000921057220 */ /* 0x040fe20000400000 */
[----:B------:R-:W-:Y:S01]  /*7750*/  F2FP.TF32.F32.PACK_B R37, R37 ;  /* 0x00000025ff25723e */ /* 0x000fe200024050ff */
[----:B------:R-:W-:Y:S01]  /*7760*/  FMUL R6, R33, R10 ;  /* 0x0000000a21067220 */ /* 0x000fe20000400000 */
[----:B------:R-:W-:Y:S01]  /*7770*/  F2FP.TF32.F32.PACK_B R38, R38 ;  /* 0x00000026ff26723e */ /* 0x000fe200024050ff */
[----:B------:R-:W-:Y:S01]  /*7780*/  FFMA R39, R35, R40, R7 ;  /* 0x0000002823277223 */ /* 0x000fe20000000007 */
[----:B------:R-:W-:Y:S01]  /*7790*/  LOP3.LUT R40, R57, 0xffffe000, RZ, 0xc0, !PT ;  /* 0xffffe00039287812 */ /* 0x000fe200078ec0ff */
[----:B------:R-:W-:Y:S01]  /*77a0*/  FMUL R11, R33, R11 ;  /* 0x0000000b210b7220 */ /* 0x000fe20000400000 */
[C---:B------:R-:W-:Y:S01]  /*77b0*/  FFMA R4, R35.reuse, R21, R4 ;  /* 0x0000001523047223 */ /* 0x040fe20000000004 */
[----:B------:R-:W-:Y:S01]  /*77c0*/  LOP3.LUT R21, R56, 0xffffe000, RZ, 0xc0, !PT ;  /* 0xffffe00038157812 */ /* 0x000fe200078ec0ff */
[C---:B------:R-:W-:Y:S01]  /*77d0*/  FFMA R5, R35.reuse, R42, R5 ;  /* 0x0000002a23057223 */ /* 0x040fe20000000005 */
[----:B------:R-:W-:Y:S01]  /*77e0*/  F2FP.TF32.F32.PACK_B R39, R39 ;  /* 0x00000027ff27723e */ /* 0x000fe200024050ff */
        /* <DEDUP_REMOVED lines=8> */
[----:B------:R1:W-:Y:S01]  /*7870*/  STSM.16.M88.4 [R95+0x400], R36 ;  /* 0x000400245f007844 */ /* 0x0003e20000000200 */
[----:B------:R-:W-:Y:S01]  /*7880*/  F2FP.TF32.F32.PACK_B R6, R6 ;  /* 0x00000006ff06723e */ /* 0x000fe200024050ff */
[C---:B------:R-:W-:Y:S01]  /*7890*/  FMUL R10, R33.reuse, R14 ;  /* 0x0000000e210a7220 */ /* 0x040fe20000400000 */
[----:B------:R-:W-:Y:S01]  /*78a0*/  F2FP.TF32.F32.PACK_B R7, R7 ;  /* 0x00000007ff07723e */ /* 0x000fe200024050ff */
[----:B------:R-:W-:Y:S01]  /*78b0*/  FMUL R15, R33, R15 ;  /* 0x0000000f210f7220 */ /* 0x000fe20000400000 */
[C---:B------:R-:W-:Y:S01]  /*78c0*/  FFMA R8, R35.reuse, R21, R8 ;  /* 0x0000001523087223 */ /* 0x040fe20000000008 */
[C---:B------:R-:W-:Y:S01]  /*78d0*/  FFMA R9, R35.reuse, R40, R9 ;  /* 0x0000002823097223 */ /* 0x040fe20000000009 */
[C---:B------:R-:W-:Y:S01]  /*78e0*/  FFMA R10, R35.reuse, R41, R10 ;  /* 0x00000029230a7223 */ /* 0x040fe2000000000a */
[----:B------:R1:W-:Y:S01]  /*78f0*/  STSM.16.M88.4 [R94+0x400], R4 ;  /* 0x000400045e007844 */ /* 0x0003e20000000200 */
[----:B------:R-:W-:Y:S01]  /*7900*/  LOP3.LUT R21, R52, 0xffffe000, RZ, 0xc0, !PT ;  /* 0xffffe00034157812 */ /* 0x000fe200078ec0ff */
[----:B------:R-:W-:Y:S01]  /*7910*/  FFMA R11, R35, R20, R15 ;  /* 0x00000014230b7223 */ /* 0x000fe2000000000f */
[----:B------:R-:W-:Y:S01]  /*7920*/  LOP3.LUT R20, R53, 0xffffe000, RZ, 0xc0, !PT ;  /* 0xffffe00035147812 */ /* 0x000fe200078ec0ff */
[C---:B------:R-:W-:Y:S01]  /*7930*/  FMUL R12, R33.reuse, R16 ;  /* 0x00000010210c7220 */ /* 0x040fe20000400000 */
[C---:B------:R-:W-:Y:S01]  /*7940*/  FMUL R13, R33.reuse, R17 ;  /* 0x00000011210d7220 */ /* 0x040fe20000400000 */
[----:B------:R-:W-:Y:S01]  /*7950*/  LOP3.LUT R41, R54, 0xffffe000, RZ, 0xc0, !PT ;  /* 0xffffe00036297812 */ /* 0x000fe200078ec0ff */
[----:B------:R-:W-:Y:S01]  /*7960*/  FMUL R14, R33, R18 ;  /* 0x00000012210e7220 */ /* 0x000fe20000400000 */
[----:B------:R-:W-:Y:S01]  /*7970*/  LOP3.LUT R40, R55, 0xffffe000, RZ, 0xc0, !PT ;  /* 0xffffe00037287812 */ /* 0x000fe200078ec0ff */
[----:B------:R-:W-:Y:S01]  /*7980*/  FMUL R19, R33, R19 ;  /* 0x0000001321137220 */ /* 0x000fe20000400000 */
[C---:B------:R-:W-:Y:S01]  /*7990*/  FFMA R12, R35.reuse, R21, R12 ;  /* 0x00000015230c7223 */ /* 0x040fe2000000000c */
[C---:B------:R-:W-:Y:S01]  /*79a0*/  FFMA R13, R35.reuse, R20, R13 ;  /* 0x00000014230d7223 */ /* 0x040fe2000000000d */
[C---:B------:R-:W-:Y:S01]  /*79b0*/  FFMA R14, R35.reuse, R41, R14 ;  /* 0x00000029230e7223 */ /* 0x040fe2000000000e */
[----:B------:R-:W-:Y:S01]  /*79c0*/  FFMA R15, R35, R40, R19 ;  /* 0x00000028230f7223 */ /* 0x000fe20000000013 */
[----:B------:R-:W-:Y:S02]  /*79d0*/  F2FP.TF32.F32.PACK_B R8, R8 ;  /* 0x00000008ff08723e */ /* 0x000fe400024050ff */
[----:B------:R-:W-:Y:S02]  /*79e0*/  F2FP.TF32.F32.PACK_B R9, R9 ;  /* 0x00000009ff09723e */ /* 0x000fe400024050ff */
[----:B------:R-:W-:Y:S02]  /*79f0*/  F2FP.TF32.F32.PACK_B R10, R10 ;  /* 0x0000000aff0a723e */ /* 0x000fe400024050ff */
[----:B------:R-:W-:Y:S02]  /*7a00*/  F2FP.TF32.F32.PACK_B R11, R11 ;  /* 0x0000000bff0b723e */ /* 0x000fe400024050ff */
[----:B------:R-:W-:Y:S02]  /*7a10*/  F2FP.TF32.F32.PACK_B R12, R12 ;  /* 0x0000000cff0c723e */ /* 0x000fe400024050ff */
[----:B------:R-:W-:Y:S01]  /*7a20*/  F2FP.TF32.F32.PACK_B R13, R13 ;  /* 0x0000000dff0d723e */ /* 0x000fe200024050ff */
[----:B------:R1:W-:Y:S01]  /*7a30*/  STSM.16.M88.4 [R96], R8 ;  /* 0x0000000860007844 */ /* 0x0003e20000000200 */
[----:B------:R-:W-:Y:S02]  /*7a40*/  F2FP.TF32.F32.PACK_B R14, R14 ;  /* 0x0000000eff0e723e */ /* 0x000fe400024050ff */
[----:B------:R-:W-:Y:S05]  /*7a50*/  F2FP.TF32.F32.PACK_B R15, R15 ;  /* 0x0000000fff0f723e */ /* 0x000fea00024050ff */
[----:B------:R1:W-:Y:S01]  /*7a60*/  STSM.16.M88.4 [R97], R12 ;  /* 0x0000000c61007844 */ /* 0x0003e20000000200 */
[----:B------:R-:W-:Y:S01]  /*7a70*/  @!PT LDS RZ, [RZ] ;  /* 0x00000000fffff984 */ /* 0x000fe20000000800 */
[----:B------:R-:W-:Y:S01]  /*7a80*/  @!PT LDS RZ, [RZ] ;  /* 0x00000000fffff984 */ /* 0x000fe20000000800 */
[----:B------:R-:W-:Y:S01]  /*7a90*/  @!PT LDS RZ, [RZ] ;  /* 0x00000000fffff984 */ /* 0x000fe20000000800 */
[----:B------:R-:W-:Y:S01]  /*7aa0*/  @!PT LDS RZ, [RZ] ;  /* 0x00000000fffff984 */ /* 0x000fe20000000800 */
[----:B------:R2:W-:Y:S07]  /*7ab0*/  MEMBAR.ALL.CTA ;  /* 0x0000000000007992 */ /* 0x0005ee0000008000 */
[----:B--2---:R-:W2:Y:S02]  /*7ac0*/  FENCE.VIEW.ASYNC.S ;  /* 0x00000000000073c6 */ /* 0x004ea40000000000 */
[----:B--2---:R-:W-:Y:S06]  /*7ad0*/  BAR.SYNC.DEFER_BLOCKING 0x1, 0x80 ;  /* 0x0042000000007b1d */ /* 0x004fec0000010000 */
[----:B------:R-:W-:Y:S05]  /*7ae0*/  @P0 BRA `(.L_x_103) ;  /* 0x0000000000280947 */ /* 0x000fea0003800000 */
[----:B------:R-:W-:Y:S01]  /*7af0*/  UIADD3 UR4, UPT, UPT, UR51, 0x400, URZ ;  /* 0x0000040033047890 */ /* 0x000fe2000fffe0ff */
[----:B------:R-:W-:Y:S05]  /*7b00*/  UMOV UR41, UR52 ;  /* 0x0000003400297c82 */ /* 0x000fea0008000000 */
[----:B------:R-:W-:Y:S01]  /*7b10*/  MOV R87, UR4 ;  /* 0x0000000400577c02 */ /* 0x000fe20008000f00 */
[----:B------:R-:W-:Y:S03]  /*7b20*/  UIADD3 UR4, UP0, UPT, UR56, 0x780, URZ ;  /* 0x0000078038047890 */ /* 0x000fe6000ff1e0ff */
[----:B------:R-:W-:Y:S01]  /*7b30*/  R2UR UR40, R87 ;  /* 0x00000000572872ca */ /* 0x000fe200000e0000 */
[----:B------:R-:W-:Y:S11]  /*7b40*/  UIADD3.X UR5, UPT, UPT, URZ, UR57, URZ, UP0, !UPT ;  /* 0x00000039ff057290 */ /* 0x000ff600087fe4ff */
[----:B------:R-:W-:Y:S01]  /*7b50*/  @!UPT UIADD3 URZ, UPT, UPT, URZ, URZ, URZ ;  /* 0x000000fffffff290 */ /* 0x000fe2000fffe0ff */
[----:B------:R2:W-:Y:S01]  /*7b60*/  UTMASTG.5D [UR40], [UR4] ;  /* 0x00000028040073b5 */ /* 0x0005e20008020000 */
[----:B------:R0:W-:Y:S01]  /*7b70*/  UTMACMDFLUSH ;  /* 0x00000000000079b7 */ /* 0x0001e20000000000 */
[----:B--2---:R-:W-:Y:S04]  /*7b80*/  DEPBAR.LE SB0, 0x1 ;  /* 0x000080400000791a */ /* 0x004fe80000000000 */
.L_x_103:
[----:B------:R-:W-:Y:S05]  /*7b90*/  BSYNC.RECONVERGENT B0 ;  /* 0x0000000000007941 */ /* 0x000fea0003800200 */
.L_x_102:
[----:B------:R-:W-:Y:S01]  /*7ba0*/  BAR.SYNC.DEFER_BLOCKING 0x1, 0x80 ;  /* 0x0042000000007b1d */ /* 0x000fe20000010000 */
[----:B------:R-:W-:Y:S01]  /*7bb0*/  ISETP.NE.AND P1, PT, R93, RZ, PT ;  /* 0x000000ff5d00720c */ /* 0x000fe20003f25270 */
[----:B------:R-:W-:Y:S01]  /*7bc0*/  UISETP.NE.AND UP0, UPT, UR54, URZ, UPT ;  /* 0x000000ff3600728c */ /* 0x000fe2000bf05270 */
[----:B------:R-:W-:Y:S11]  /*7bd0*/  LEA R3, R99, UR51, 0x3 ;  /* 0x0000003363037c11 */ /* 0x000ff6000f8e18ff */
[----:B-1----:R-:W-:Y:S01]  /*7be0*/  @P1 SHF.L.U32 R4, R83, 0x1f, RZ ;  /* 0x0000001f53041819 */ /* 0x002fe200000006ff */
[----:B------:R-:W-:Y:S06]  /*7bf0*/  BRA.U !UP0, `(.L_x_104) ;  /* 0x0000000108247547 */ /* 0x000fec000b800000 */
[----:B------:R-:W1:Y:S01]  /*7c00*/  S2R R0, SR_CgaCtaId ;  /* 0x0000000000007919 */ /* 0x000e620000008800 */
[----:B------:R-:W-:Y:S01]  /*7c10*/  IMAD.U32 R2, RZ, RZ, UR55 ;  /* 0x00000037ff027e24 */ /* 0x000fe2000f8e00ff */
[----:B------:R-:W-:Y:S04]  /*7c20*/  UIADD3 UR55, UPT, UPT, UR55, 0x1, URZ ;  /* 0x0000000137377890 */ /* 0x000fe8000fffe0ff */
[----:B------:R-:W-:Y:S01]  /*7c30*/  @P1 LEA R2, R2, UR51, 0x3 ;  /* 0x0000003302021c11 */ /* 0x000fe2000f8e18ff */
[----:B------:R-:W-:Y:S04]  /*7c40*/  UISETP.NE.AND UP0, UPT, UR55, 0x4, UPT ;  /* 0x000000043700788c */ /* 0x000fe8000bf05270 */
[----:B------:R-:W-:Y:S01]  /*7c50*/  @P1 VIADD R5, R2, 0xa0 ;  /* 0x000000a002051836 */ /* 0x000fe20000000000 */
[----:B------:R-:W-:Y:S04]  /*7c60*/  USEL UR55, UR55, URZ, UP0 ;  /* 0x000000ff37377287 */ /* 0x000fe80008000000 */
[----:B-1----:R-:W-:Y:S04]  /*7c70*/  @P1 PRMT R0, R0, 0x654, R5 ;  /* 0x0000065400001816 */ /* 0x002fe80000000005 */
[----:B------:R1:W-:Y:S04]  /*7c80*/  @P1 SYNCS.ARRIVE.TRANS64.RED.A1T0 RZ, [R0+URZ], RZ ;  /* 0x000000ff00ff19a7 */ /* 0x0003e800081004ff */
.L_x_104:
[----:B------:R-:W2:Y:S01]  /*7c90*/  @P1 SYNCS.PHASECHK.TRANS64.TRYWAIT P0, [R3+URZ+0x80], R4 ;  /* 0x00008004030015a7 */ /* 0x000ea200080011ff */
[----:B------:R-:W-:Y:S01]  /*7ca0*/  BSSY B1, `(.L_x_105) ;  /* 0x0000017000017945 */ /* 0x000fe20003800000 */
[----:B--2---:R-:W-:Y:S03]  /*7cb0*/  @P1 SEL R101, RZ, 0x1, !P0 ;  /* 0x00000001ff651807 */ /* 0x004fe60004000000 */
[----:B------:R-:W-:Y:S05]  /*7cc0*/  @!P1 BRA `(.L_x_106) ;  /* 0x0000000000509947 */ /* 0x000fea0003800000 */
[----:B------:R-:W-:Y:S01]  /*7cd0*/  ISETP.NE.AND P1, PT, R102, RZ, PT ;  /* 0x000000ff6600720c */ /* 0x000fe20003f25270 */
[----:B------:R-:W-:Y:S01]  /*7ce0*/  BSSY B0, `(.L_x_107) ;  /* 0x000000a000007945 */ /* 0x000fe20003800000 */
[----:B------:R-:W-:Y:S11]  /*7cf0*/  ISETP.NE.AND P0, PT, R101, RZ, PT ;  /* 0x000000ff6500720c */ /* 0x000ff60003f05270 */
[----:B------:R-:W-:Y:S04]  /*7d00*/  @P1 IMAD R5, R99, 0x2000, R100 ;  /* 0x0000200063051824 */ /* 0x000fe800078e0264 */
[----:B------:R-:W-:Y:S05]  /*7d10*/  @P1 VIADD R4, R5, UR51 ;  /* 0x0000003305041c36 */ /* 0x000fea0008000000 */
[----:B------:R-:W-:Y:S01]  /*7d20*/  @P1 IADD3 R2, PT, PT, R104, R4, RZ ;  /* 0x0000000468021210 */ /* 0x000fe20007ffe0ff */
[----:B------:R-:W-:Y:S01]  /*7d30*/  @P1 IMAD.IADD R4, R89, 0x1, R4 ;  /* 0x0000000159041824 */ /* 0x000fe200078e0204 */
[----:B------:R-:W-:Y:S06]  /*7d40*/  @P0 BRA `(.L_x_108) ;  /* 0x00000000000c0947 */ /* 0x000fec0003800000 */
[----:B-1----:R-:W-:Y:S04]  /*7d50*/  SHF.L.U32 R0, R83, 0x1f, RZ ;  /* 0x0000001f53007819 */ /* 0x002fe800000006ff */
[----:B------:R-:W1:Y:S02]  /*7d60*/  SYNCS.PHASECHK.TRANS64.TRYWAIT P0, [R3+URZ+0x80], R0 ;  /* 0x00008000030075a7 */ /* 0x000e6400080011ff */
[----:B-1----:R-:W-:Y:S05]  /*7d70*/  @!P0 BRA `(.L_x_109) ;  /* 0x00000028000c8947 */ /* 0x002fea0003800000 */
.L_x_108:
[----:B------:R-:W-:Y:S05]  /*7d80*/  BSYNC B0 ;  /* 0x0000000000007941 */ /* 0x000fea0003800000 */
.L_x_107:
[----:B------:R-:W-:Y:S02]  /*7d90*/  ISETP.NE.AND P0, PT, R102, RZ, PT ;  /* 0x000000ff6600720c */ /* 0x000fe40003f05270 */
[----:B------:R-:W-:Y:S11]  /*7da0*/  IADD3 R99, PT, PT, R99, 0x1, RZ ;  /* 0x0000000163637810 */ /* 0x000ff60007ffe0ff */
[----:B-1----:R-:W-:Y:S01]  /*7db0*/  @P0 IMAD.IADD R0, R89, 0x1, R2 ;  /* 0x0000000159000824 */ /* 0x002fe200078e0202 */
[----:B------:R-:W-:Y:S05]  /*7dc0*/  @P0 WARPSYNC.ALL ;  /* 0x0000000000000948 */ /* 0x000fea0003800000 */
[----:B------:R2:W3:Y:S04]  /*7dd0*/  @P0 LDSM.16.M88.4 R64, [R5+UR51+0x400] ;  /* 0x000400330540083b */ /* 0x0004e80008000200 */
[----:B------:R2:W4:Y:S04]  /*7de0*/  @P0 LDSM.16.M88.4 R60, [R4+0x400] ;  /* 0x00040000043c083b */ /* 0x0005280000000200 */
[----:B------:R2:W1:Y:S04]  /*7df0*/  @P0 LDSM.16.M88.4 R56, [R2+0x400] ;  /* 0x000400000238083b */ /* 0x0004680000000200 */
[----:B------:R2:W1:Y:S02]  /*7e00*/  @P0 LDSM.16.M88.4 R52, [R0+0x400] ;  /* 0x000400000034083b */ /* 0x0004640000000200 */
.L_x_106:
[----:B------:R-:W-:Y:S05]  /*7e10*/  BSYNC B1 ;  /* 0x0000000000017941 */ /* 0x000fea0003800000 */
.L_x_105:
[----:B------:R-:W-:Y:S05]  /*7e20*/  VIADD R3, R34, 0x20 ;  /* 0x0000002022037836 */ /* 0x000fea0000000000 */
[----:B------:R-:W-:Y:S04]  /*7e30*/  SHF.R.U32.HI R3, RZ, 0x15, R3 ;  /* 0x00000015ff037819 */ /* 0x000fe80000011603 */
[----:B------:R-:W-:Y:S11]  /*7e40*/  LOP3.LUT P0, RZ, R3, 0x3, R86, 0x48, !PT ;  /* 0x0000000303ff7812 */ /* 0x000ff60007804856 */
[----:B------:R-:W-:Y:S02]  /*7e50*/  @!UPT UIADD3 URZ, UPT, UPT, URZ, URZ, URZ ;  /* 0x000000fffffff290 */ /* 0x000fe4000fffe0ff */
[----:B------:R-:W-:Y:S05]  /*7e60*/  @!P0 BRA `(.L_x_110) ;  /* 0x0000000000408947 */ /* 0x000fea0003800000 */
[----:B------:R-:W5:Y:S01]  /*7e70*/  LDCU.64 UR8, c[0x4][0x70] ;  /* 0x01000e00ff0877ac */ /* 0x000f620008000a00 */
[----:B------:R-:W-:Y:S01]  /*7e80*/  MOV R3, 0x0 ;  /* 0x0000000000037802 */ /* 0x000fe20000000f00 */
[----:B------:R-:W-:Y:S02]  /*7e90*/  HFMA2 R12, -RZ, RZ, 0, 5.9604644775390625e-08 ;  /* 0x00000001ff0c7431 */ /* 0x000fe400000001ff */
[----:B------:R-:W-:Y:S02]  /*7ea0*/  IMAD.MOV.U32 R8, RZ, RZ, 0x192 ;  /* 0x00000192ff087424 */ /* 0x000fe400078e00ff */
[----:B------:R-:W-:Y:S01]  /*7eb0*/  IMAD.MOV.U32 R13, RZ, RZ, RZ ;  /* 0x000000ffff0d7224 */ /* 0x000fe200078e00ff */
[----:B------:R-:W3:Y:S01]  /*7ec0*/  LDCU.64 UR6, c[0x4][0x78] ;  /* 0x01000f00ff0677ac */ /* 0x000ee20008000a00 */
[----:B--2---:R-:W2:Y:S01]  /*7ed0*/  LDC.64 R2, c[0x4][R3] ;  /* 0x0100000003027b82 */ /* 0x004ea20000000a00 */
[----:B------:R-:W4:Y:S01]  /*7ee0*/  LDCU.64 UR4, c[0x4][0x10] ;  /* 0x01000200ff0477ac */ /* 0x000f220008000a00 */
[----:B-----5:R-:W-:Y:S01]  /*7ef0*/  MOV R5, UR9 ;  /* 0x0000000900057c02 */ /* 0x020fe20008000f00 */
[----:B------:R-:W-:Y:S01]  /*7f00*/  IMAD.U32 R4, RZ, RZ, UR8 ;  /* 0x00000008ff047e24 */ /* 0x000fe2000f8e00ff */
[----:B---3--:R-:W-:Y:S01]  /*7f10*/  MOV R7, UR7 ;  /* 0x0000000700077c02 */ /* 0x008fe20008000f00 */
[----:B------:R-:W-:Y:S01]  /*7f20*/  IMAD.U32 R6, RZ, RZ, UR6 ;  /* 0x00000006ff067e24 */ /* 0x000fe2000f8e00ff */
[----:B----4-:R-:W-:Y:S01]  /*7f30*/  MOV R11, UR5 ;  /* 0x00000005000b7c02 */ /* 0x010fe20008000f00 */
[----:B------:R-:W-:Y:S02]  /*7f40*/  IMAD.U32 R10, RZ, RZ, UR4 ;  /* 0x00000004ff0a7e24 */ /* 0x000fe4000f8e00ff */
[----:B------:R-:W-:Y:S07]  /*7f50*/  LEPC R20, `(.L_x_110) ;  /* 0x000000001014794e */ /* 0x000fee0000000000 */
[----:B-12---:R-:W-:Y:S05]  /*7f60*/  CALL.ABS.NOINC R2 ;  /* 0x0000000002007343 */ /* 0x006fea0003c00000 */
.L_x_110:
[----:B---3--:R-:W-:Y:S01]  /*7f70*/  LOP3.LUT R20, R64, 0xffffe000, RZ, 0xc0, !PT ;  /* 0xffffe00040147812 */ /* 0x008fe200078ec0ff */
[----:B------:R-:W-:Y:S05]  /*7f80*/  WARPSYNC.ALL ;  /* 0x0000000000007948 */ /* 0x000fea0003800000 */
[----:B------:R-:W-:Y:S01]  /*7f90*/  R2UR UR4, R34 ;  /* 0x00000000220472ca */ /* 0x000fe200000e0000 */
[----:B------:R-:W3:Y:S01]  /*7fa0*/  S2R R103, SR_CgaCtaId ;  /* 0x0000000000677919 */ /* 0x000ee20000008800 */
[----:B------:R-:W-:Y:S01]  /*7fb0*/  LOP3.LUT R21, R65, 0xffffe000, RZ, 0xc0, !PT ;  /* 0xffffe00041157812 */ /* 0x000fe200078ec0ff */
[----:B------:R-:W-:Y:S01]  /*7fc0*/  IMAD.U32 R50, RZ, RZ, UR55 ;  /* 0x00000037ff327e24 */ /* 0x000fe2000f8e00ff */
[----:B------:R-:W-:Y:S01]  /*7fd0*/  LOP3.LUT R49, R66, 0xffffe000, RZ, 0xc0, !PT ;  /* 0xffffe00042317812 */ /* 0x000fe200078ec0ff */
[----:B------:R-:W-:Y:S01]  /*7fe0*/  BSSY.RECONVERGENT B0, `(.L_x_111) ;  /* 0x0000059000007945 */ /* 0x000fe20003800200 */
[----:B-1----:R-:W-:Y:S02]  /*7ff0*/  LOP3.LUT R48, R56, 0xffffe000, RZ, 0xc0, !PT ;  /* 0xffffe00038307812 */ /* 0x002fe400078ec0ff */
[----:B------:R-:W-:Y:S02]  /*8000*/  ISETP.NE.AND P6, PT, R93, RZ, PT ;  /* 0x000000ff5d00720c */ /* 0x000fe40003fc5270 */
[----:B------:R-:W-:Y:S02]  /*8010*/  ISETP.NE.AND P0, PT, R85, RZ, PT ;  /* 0x000000ff5500720c */ /* 0x000fe40003f05270 */
[----:B------:R-:W-:Y:S01]  /*8020*/  LEA R105, R99, UR51, 0x3 ;  /* 0x0000003363697c11 */ /* 0x000fe2000f8e18ff */
[----:B--2---:R-:W1:Y:S08]  /*8030*/  LDTM.16dp128bit.x8 R4, tmem[UR4+0x20] ;  /* 0x00002004000479ee */ /* 0x004e700008180000 */
[----:B------:R-:W-:Y:S02]  /*8040*/  @P6 LEA R50, R50, UR51, 0x3 ;  /* 0x0000003332326c11 */ /* 0x000fe4000f8e18ff */
[----:B------:R-:W-:Y:S03]  /*8050*/  @P6 SHF.L.U32 R106, R83, 0x1f, RZ ;  /* 0x0000001f536a6819 */ /* 0x000fe600000006ff */
[----:B------:R-:W-:Y:S05]  /*8060*/  @P6 VIADD R50, R50, 0xa0 ;  /* 0x000000a032326836 */ /* 0x000fea0000000000 */
[----:B---3--:R-:W-:Y:S01]  /*8070*/  @P6 PRMT R50, R103, 0x654, R50 ;  /* 0x0000065467326816 */ /* 0x008fe20000000032 */
[C---:B-1----:R-:W-:Y:S01]  /*8080*/  FMUL R0, R33.reuse, R4 ;  /* 0x0000000421007220 */ /* 0x042fe20000400000 */
[C---:B------:R-:W-:Y:S01]  /*8090*/  FMUL R2, R33.reuse, R5 ;  /* 0x0000000521027220 */ /* 0x040fe20000400000 */
[C---:B------:R-:W-:Y:S01]  /*80a0*/  FMUL R3, R33.reuse, R10 ;  /* 0x0000000a21037220 */ /* 0x040fe20000400000 */
[----:B------:R-:W-:Y:S01]  /*80b0*/  FMUL R4, R33, R11 ;  /* 0x0000000b21047220 */ /* 0x000fe20000400000 */
[C---:B------:R-:W-:Y:S01]  /*80c0*/  FFMA R36, R35.reuse, R20, R0 ;  /* 0x0000001423247223 */ /* 0x040fe20000000000 */
[----:B----4-:R-:W-:Y:S01]  /*80d0*/  LOP3.LUT R20, R60, 0xffffe000, RZ, 0xc0, !PT ;  /* 0xffffe0003c147812 */ /* 0x010fe200078ec0ff */
        /* <DEDUP_REMOVED lines=8> */
[----:B------:R-:W-:Y:S01]  /*8160*/  FFMA R39, R35, R21, R2 ;  /* 0x0000001523277223 */ /* 0x000fe20000000002 */
[----:B------:R-:W-:Y:S01]  /*8170*/  LOP3.LUT R21, R61, 0xffffe000, RZ, 0xc0, !PT ;  /* 0xffffe0003d157812 */ /* 0x000fe200078ec0ff */
[C---:B------:R-:W-:Y:S01]  /*8180*/  FMUL R0, R33.reuse, R8 ;  /* 0x0000000821007220 */ /* 0x040fe20000400000 */
[----:B------:R-:W-:Y:S01]  /*8190*/  F2FP.TF32.F32.PACK_B R38, R38 ;  /* 0x00000026ff26723e */ /* 0x000fe200024050ff */
[----:B------:R-:W-:Y:S01]  /*81a0*/  FMUL R2, R33, R9 ;  /* 0x0000000921027220 */ /* 0x000fe20000400000 */
[----:B------:R-:W-:Y:S01]  /*81b0*/  F2FP.TF32.F32.PACK_B R39, R39 ;  /* 0x00000027ff27723e */ /* 0x000fe200024050ff */
[C---:B------:R-:W-:Y:S01]  /*81c0*/  FFMA R40, R35.reuse, R20, R0 ;  /* 0x0000001423287223 */ /* 0x040fe20000000000 */
[----:B------:R-:W-:Y:S01]  /*81d0*/  LOP3.LUT R20, R62, 0xffffe000, RZ, 0xc0, !PT ;  /* 0xffffe0003e147812 */ /* 0x000fe200078ec0ff */
[----:B------:R-:W-:Y:S01]  /*81e0*/  FFMA R41, R35, R21, R2 ;  /* 0x0000001523297223 */ /* 0x000fe20000000002 */
[----:B------:R-:W-:Y:S01]  /*81f0*/  LOP3.LUT R21, R57, 0xffffe000, RZ, 0xc0, !PT ;  /* 0xffffe00039157812 */ /* 0x000fe200078ec0ff */
[----:B------:R1:W-:Y:S01]  /*8200*/  STSM.16.M88.4 [R95+0x2400], R36 ;  /* 0x002400245f007844 */ /* 0x0003e20000000200 */
[----:B------:R-:W-:Y:S01]  /*8210*/  F2FP.TF32.F32.PACK_B R40, R40 ;  /* 0x00000028ff28723e */ /* 0x000fe200024050ff */
[----:B------:R-:W-:Y:S01]  /*8220*/  FFMA R42, R35, R20, R3 ;  /* 0x00000014232a7223 */ /* 0x000fe20000000003 */
[----:B------:R-:W-:Y:S01]  /*8230*/  LOP3.LUT R20, R58, 0xffffe000, RZ, 0xc0, !PT ;  /* 0xffffe0003a147812 */ /* 0x000fe200078ec0ff */
[C---:B------:R-:W-:Y:S01]  /*8240*/  FMUL R5, R33.reuse, R12 ;  /* 0x0000000c21057220 */ /* 0x040fe20000400000 */
[----:B------:R-:W-:Y:S01]  /*8250*/  F2FP.TF32.F32.PACK_B R41, R41 ;  /* 0x00000029ff29723e */ /* 0x000fe200024050ff */
[C---:B------:R-:W-:Y:S01]  /*8260*/  FMUL R6, R33.reuse, R13 ;  /* 0x0000000d21067220 */ /* 0x040fe20000400000 */
[----:B------:R-:W-:Y:S01]  /*8270*/  F2FP.TF32.F32.PACK_B R42, R42 ;  /* 0x0000002aff2a723e */ /* 0x000fe200024050ff */
[----:B------:R-:W-:Y:S01]  /*8280*/  FMUL R7, R33, R14 ;  /* 0x0000000e21077220 */ /* 0x000fe20000400000 */
[----:B------:R-:W-:Y:S01]  /*8290*/  FFMA R43, R35, R49, R4 ;  /* 0x00000031232b7223 */ /* 0x000fe20000000004 */
[----:B------:R-:W-:Y:S01]  /*82a0*/  LOP3.LUT R49, R59, 0xffffe000, RZ, 0xc0, !PT ;  /* 0xffffe0003b317812 */ /* 0x000fe200078ec0ff */
[C---:B------:R-:W-:Y:S01]  /*82b0*/  FFMA R44, R35.reuse, R48, R5 ;  /* 0x00000030232c7223 */ /* 0x040fe20000000005 */
[----:B------:R-:W-:Y:S01]  /*82c0*/  LOP3.LUT R48, R54, 0xffffe000, RZ, 0xc0, !PT ;  /* 0xffffe00036307812 */ /* 0x000fe200078ec0ff */
[----:B------:R-:W-:Y:S01]  /*82d0*/  FFMA R45, R35, R21, R6 ;  /* 0x00000015232d7223 */ /* 0x000fe20000000006 */
[----:B------:R-:W-:Y:S01]  /*82e0*/  FMUL R8, R33, R15 ;  /* 0x0000000f21087220 */ /* 0x000fe20000400000 */
[----:B------:R-:W-:Y:S01]  /*82f0*/  FFMA R46, R35, R20, R7 ;  /* 0x00000014232e7223 */ /* 0x000fe20000000007 */
[----:B------:R-:W-:Y:S01]  /*8300*/  LOP3.LUT R20, R52, 0xffffe000, RZ, 0xc0, !PT ;  /* 0xffffe00034147812 */ /* 0x000fe200078ec0ff */
[----:B------:R-:W-:Y:S01]  /*8310*/  FMUL R9, R33, R16 ;  /* 0x0000001021097220 */ /* 0x000fe20000400000 */
[----:B------:R-:W-:Y:S01]  /*8320*/  LOP3.LUT R21, R53, 0xffffe000, RZ, 0xc0, !PT ;  /* 0xffffe00035157812 */ /* 0x000fe200078ec0ff */
[----:B------:R-:W-:Y:S01]  /*8330*/  FFMA R47, R35, R49, R8 ;  /* 0x00000031232f7223 */ /* 0x000fe20000000008 */
[C---:B------:R-:W-:Y:S01]  /*8340*/  FMUL R10, R33.reuse, R17 ;  /* 0x00000011210a7220 */ /* 0x040fe20000400000 */
[----:B------:R-:W-:Y:S01]  /*8350*/  FMUL R11, R33, R18 ;  /* 0x00000012210b7220 */ /* 0x000fe20000400000 */
[----:B------:R-:W-:Y:S01]  /*8360*/  LOP3.LUT R49, R55, 0xffffe000, RZ, 0xc0, !PT ;  /* 0xffffe00037317812 */ /* 0x000fe200078ec0ff */
[----:B------:R-:W-:Y:S01]  /*8370*/  FMUL R12, R33, R19 ;  /* 0x00000013210c7220 */ /* 0x000fe20000400000 */
[----:B------:R-:W-:Y:S02]  /*8380*/  F2FP.TF32.F32.PACK_B R43, R43 ;  /* 0x0000002bff2b723e */ /* 0x000fe400024050ff */
[----:B------:R-:W-:Y:S02]  /*8390*/  F2FP.TF32.F32.PACK_B R44, R44 ;  /* 0x0000002cff2c723e */ /* 0x000fe400024050ff */
[----:B------:R-:W-:Y:S01]  /*83a0*/  F2FP.TF32.F32.PACK_B R45, R45 ;  /* 0x0000002dff2d723e */ /* 0x000fe200024050ff */
[----:B------:R2:W-:Y:S01]  /*83b0*/  STSM.16.M88.4 [R94+0x2400], R40 ;  /* 0x002400285e007844 */ /* 0x0005e20000000200 */
[----:B------:R-:W-:Y:S01]  /*83c0*/  F2FP.TF32.F32.PACK_B R46, R46 ;  /* 0x0000002eff2e723e */ /* 0x000fe200024050ff */
[C---:B-1----:R-:W-:Y:S01]  /*83d0*/  FFMA R36, R35.reuse, R20, R9 ;  /* 0x0000001423247223 */ /* 0x042fe20000000009 */
[C---:B------:R-:W-:Y:S01]  /*83e0*/  FFMA R37, R35.reuse, R21, R10 ;  /* 0x0000001523257223 */ /* 0x040fe2000000000a */
[C---:B------:R-:W-:Y:S01]  /*83f0*/  FFMA R38, R35.reuse, R48, R11 ;  /* 0x0000003023267223 */ /* 0x040fe2000000000b */
[----:B------:R-:W-:Y:S01]  /*8400*/  FFMA R39, R35, R49, R12 ;  /* 0x0000003123277223 */ /* 0x000fe2000000000c */
[----:B------:R-:W-:Y:S02]  /*8410*/  F2FP.TF32.F32.PACK_B R47, R47 ;  /* 0x0000002fff2f723e */ /* 0x000fe400024050ff */
[----:B------:R-:W-:Y:S02]  /*8420*/  F2FP.TF32.F32.PACK_B R36, R36 ;  /* 0x00000024ff24723e */ /* 0x000fe400024050ff */
[----:B------:R-:W-:Y:S01]  /*8430*/  F2FP.TF32.F32.PACK_B R37, R37 ;  /* 0x00000025ff25723e */ /* 0x000fe200024050ff */
[----:B------:R2:W-:Y:S01]  /*8440*/  STSM.16.M88.4 [R96+0x2000], R44 ;  /* 0x0020002c60007844 */ /* 0x0005e20000000200 */
[----:B------:R-:W-:Y:S02]  /*8450*/  F2FP.TF32.F32.PACK_B R38, R38 ;  /* 0x00000026ff26723e */ /* 0x000fe400024050ff */
[----:B------:R-:W-:Y:S05]  /*8460*/  F2FP.TF32.F32.PACK_B R39, R39 ;  /* 0x00000027ff27723e */ /* 0x000fea00024050ff */
[----:B------:R2:W-:Y:S01]  /*8470*/  STSM.16.M88.4 [R97+0x2000], R36 ;  /* 0x0020002461007844 */ /* 0x0005e20000000200 */
[----:B------:R-:W-:Y:S01]  /*8480*/  @!PT LDS RZ, [RZ] ;  /* 0x00000000fffff984 */ /* 0x000fe20000000800 */
[----:B------:R-:W-:Y:S01]  /*8490*/  @!PT LDS RZ, [RZ] ;  /* 0x00000000fffff984 */ /* 0x000fe20000000800 */
[----:B------:R-:W-:Y:S01]  /*84a0*/  @!PT LDS RZ, [RZ] ;  /* 0x00000000fffff984 */ /* 0x000fe20000000800 */
[----:B------:R-:W-:Y:S01]  /*84b0*/  @!PT LDS RZ, [RZ] ;  /* 0x00000000fffff984 */ /* 0x000fe20000000800 */
[----:B------:R1:W-:Y:S07]  /*84c0*/  MEMBAR.ALL.CTA ;  /* 0x0000000000007992 */ /* 0x0003ee0000008000 */
[----:B-1----:R-:W1:Y:S02]  /*84d0*/  FENCE.VIEW.ASYNC.S ;  /* 0x00000000000073c6 */ /* 0x002e640000000000 */
[----:B-1----:R-:W-:Y:S06]  /*84e0*/  BAR.SYNC.DEFER_BLOCKING 0x1, 0x80 ;  /* 0x0042000000007b1d */ /* 0x002fec0000010000 */
[----:B------:R-:W-:Y:S05]  /*84f0*/  @P0 BRA `(.L_x_112) ;  /* 0x00000000001c0947 */ /* 0x000fea0003800000 */
[----:B------:R-:W-:Y:S02]  /*8500*/  UIADD3 UR4, UP0, UPT, UR56, 0x780, URZ ;  /* 0x0000078038047890 */ /* 0x000fe4000ff1e0ff */
[----:B------:R-:W-:Y:S02]  /*8510*/  UIADD3 UR40, UPT, UPT, UR51, 0x2400, URZ ;  /* 0x0000240033287890 */ /* 0x000fe4000fffe0ff */
[----:B------:R-:W-:Y:S02]  /*8520*/  UIADD3 UR41, UPT, UPT, UR52, 0x20, URZ ;  /* 0x0000002034297890 */ /* 0x000fe4000fffe0ff */
[----:B------:R-:W-:Y:S09]  /*8530*/  UIADD3.X UR5, UPT, UPT, URZ, UR57, URZ, UP0, !UPT ;  /* 0x00000039ff057290 */ /* 0x000ff200087fe4ff */
[----:B------:R1:W-:Y:S01]  /*8540*/  UTMASTG.5D [UR40], [UR4] ;  /* 0x00000028040073b5 */ /* 0x0003e20008020000 */
[----:B------:R0:W-:Y:S01]  /*8550*/  UTMACMDFLUSH ;  /* 0x00000000000079b7 */ /* 0x0001e20000000000 */
[----:B-1----:R-:W-:Y:S04]  /*8560*/  DEPBAR.LE SB0, 0x1 ;  /* 0x000080400000791a */ /* 0x002fe80000000000 */
.L_x_112:
[----:B------:R-:W-:Y:S05]  /*8570*/  BSYNC.RECONVERGENT B0 ;  /* 0x0000000000007941 */ /* 0x000fea0003800200 */
.L_x_111:
[----:B------:R-:W-:Y:S01]  /*8580*/  BAR.SYNC.DEFER_BLOCKING 0x1, 0x80 ;  /* 0x0042000000007b1d */ /* 0x000fe20000010000 */
[----:B------:R-:W-:Y:S04]  /*8590*/  UIADD3 UR48, UPT, UPT, UR55, 0x1, URZ ;  /* 0x0000000137307890 */ /* 0x000fe8000fffe0ff */
[----:B------:R-:W-:Y:S04]  /*85a0*/  UISETP.NE.AND UP0, UPT, UR48, 0x4, UPT ;  /* 0x000000043000788c */ /* 0x000fe8000bf05270 */
[----:B------:R-:W-:Y:S01]  /*85b0*/  USEL UR48, UR48, URZ, UP0 ;  /* 0x000000ff30307287 */ /* 0x000fe20008000000 */
[----:B------:R1:W-:Y:S01]  /*85c0*/  @P6 SYNCS.ARRIVE.TRANS64.RED.A1T0 RZ, [R50+URZ], RZ ;  /* 0x000000ff32ff69a7 */ /* 0x0003e200081004ff */
[----:B------:R-:W-:Y:S01]  /*85d0*/  BSSY B1, `(.L_x_113) ;  /* 0x0000018000017945 */ /* 0x000fe20003800000 */
[----:B------:R-:W3:Y:S02]  /*85e0*/  @P6 SYNCS.PHASECHK.TRANS64.TRYWAIT P0, [R105+URZ+0x80], R106 ;  /* 0x0000806a690065a7 */ /* 0x000ee400080011ff */
[----:B---3--:R-:W-:Y:S01]  /*85f0*/  @P6 SEL R101, RZ, 0x1, !P0 ;  /* 0x00000001ff656807 */ /* 0x008fe20004000000 */
[----:B-1----:R-:W-:Y:S06]  /*8600*/  @!P6 BRA `(.L_x_114) ;  /* 0x000000000050e947 */ /* 0x002fec0003800000 */
        /* <DEDUP_REMOVED lines=8> */
[----:B------:R-:W-:Y:S04]  /*8690*/  SHF.L.U32 R4, R83, 0x1f, RZ ;  /* 0x0000001f53047819 */ /* 0x000fe800000006ff */
[----:B------:R-:W1:Y:S02]  /*86a0*/  SYNCS.PHASECHK.TRANS64.TRYWAIT P0, [R105+URZ+0x80], R4 ;  /* 0x00008004690075a7 */ /* 0x000e6400080011ff */
[----:B-1----:R-:W-:Y:S05]  /*86b0*/  @!P0 BRA `(.L_x_117) ;  /* 0x0000001c00d08947 */ /* 0x002fea0003800000 */
.L_x_116:
[----:B------:R-:W-:Y:S05]  /*86c0*/  BSYNC B0 ;  /* 0x0000000000007941 */ /* 0x000fea0003800000 */
.L_x_115:
        /* <DEDUP_REMOVED lines=8> */
.L_x_114:
[----:B------:R-:W-:Y:S05]  /*8750*/  BSYNC B1 ;  /* 0x0000000000017941 */ /* 0x000fea0003800000 */
.L_x_113:
[----:B-1----:R-:W-:Y:S05]  /*8760*/  VIADD R3, R34, 0x40 ;  /* 0x0000004022037836 */ /* 0x002fea0000000000 */
[----:B------:R-:W-:Y:S04]  /*8770*/  SHF.R.U32.HI R3, RZ, 0x15, R3 ;  /* 0x00000015ff037819 */ /* 0x000fe80000011603 */
[----:B------:R-:W-:Y:S11]  /*8780*/  LOP3.LUT P0, RZ, R3, 0x3, R86, 0x48, !PT ;  /* 0x0000000303ff7812 */ /* 0x000ff60007804856 */
[----:B------:R-:W-:Y:S02]  /*8790*/  @!UPT UIADD3 URZ, UPT, UPT, URZ, URZ, URZ ;  /* 0x000000fffffff290 */ /* 0x000fe4000fffe0ff */
[----:B------:R-:W-:Y:S05]  /*87a0*/  @!P0 BRA `(.L_x_118) ;  /* 0x0000000000408947 */ /* 0x000fea0003800000 */
[----:B------:R-:W1:Y:S01]  /*87b0*/  LDCU.64 UR8, c[0x4][0x70] ;  /* 0x01000e00ff0877ac */ /* 0x000e620008000a00 */
[----:B------:R-:W-:Y:S01]  /*87c0*/  MOV R3, 0x0 ;  /* 0x0000000000037802 */ /* 0x000fe20000000f00 */
[----:B------:R-:W-:Y:S02]  /*87d0*/  HFMA2 R12, -RZ, RZ, 0, 5.9604644775390625e-08 ;  /* 0x00000001ff0c7431 */ /* 0x000fe400000001ff */
[----:B------:R-:W-:Y:S02]  /*87e0*/  IMAD.MOV.U32 R8, RZ, RZ, 0x192 ;  /* 0x00000192ff087424 */ /* 0x000fe400078e00ff */
[----:B------:R-:W-:Y:S01]  /*87f0*/  IMAD.MOV.U32 R13, RZ, RZ, RZ ;  /* 0x000000ffff0d7224 */ /* 0x000fe200078e00ff */
[----:B------:R-:W5:Y:S01]  /*8800*/  LDCU.64 UR6, c[0x4][0x78] ;  /* 0x01000f00ff0677ac */ /* 0x000f620008000a00 */
[----:B------:R-:W2:Y:S01]  /*8810*/  LDC.64 R2, c[0x4][R3] ;  /* 0x0100000003027b82 */ /* 0x000ea20000000a00 */
[----:B------:R-:W3:Y:S01]  /*8820*/  LDCU.64 UR4, c[0x4][0x10] ;  /* 0x01000200ff0477ac */ /* 0x000ee20008000a00 */
[----:B-1----:R-:W-:Y:S01]  /*8830*/  MOV R5, UR9 ;  /* 0x0000000900057c02 */ /* 0x002fe20008000f00 */
[----:B------:R-:W-:Y:S01]  /*8840*/  IMAD.U32 R4, RZ, RZ, UR8 ;  /* 0x00000008ff047e24 */ /* 0x000fe2000f8e00ff */
[----:B-----5:R-:W-:Y:S01]  /*8850*/  MOV R7, UR7 ;  /* 0x0000000700077c02 */ /* 0x020fe20008000f00 */
[----:B------:R-:W-:Y:S01]  /*8860*/  IMAD.U32 R6, RZ, RZ, UR6 ;  /* 0x00000006ff067e24 */ /* 0x000fe2000f8e00ff */
[----:B---3--:R-:W-:Y:S01]  /*8870*/  MOV R11, UR5 ;  /* 0x00000005000b7c02 */ /* 0x008fe20008000f00 */
[----:B------:R-:W-:Y:S02]  /*8880*/  IMAD.U32 R10, RZ, RZ, UR4 ;  /* 0x00000004ff0a7e24 */ /* 0x000fe4000f8e00ff */
[----:B------:R-:W-:Y:S07]  /*8890*/  LEPC R20, `(.L_x_118) ;  /* 0x000000001014794e */ /* 0x000fee0000000000 */
[----:B--2-4-:R-:W-:Y:S05]  /*88a0*/  CALL.ABS.NOINC R2 ;  /* 0x0000000002007343 */ /* 0x014fea0003c00000 */
.L_x_118:
[----:B---3--:R-:W-:Y:S01]  /*88b0*/  LOP3.LUT R20, R64, 0xffffe000, RZ, 0xc0, !PT ;  /* 0xffffe00040147812 */ /* 0x008fe200078ec0ff */
[----:B------:R-:W-:Y:S05]  /*88c0*/  WARPSYNC.ALL ;  /* 0x0000000000007948 */ /* 0x000fea0003800000 */
[----:B------:R-:W-:Y:S01]  /*88d0*/  R2UR UR4, R34 ;  /* 0x00000000220472ca */ /* 0x000fe200000e0000 */
[----:B------:R-:W-:Y:S01]  /*88e0*/  IMAD.U32 R105, RZ, RZ, UR48 ;  /* 0x00000030ff697e24 */ /* 0x000fe2000f8e00ff */
[----:B------:R-:W-:Y:S01]  /*88f0*/  LOP3.LUT R21, R65, 0xffffe000, RZ, 0xc0, !PT ;  /* 0xffffe00041157812 */ /* 0x000fe200078ec0ff */
[----:B------:R-:W-:Y:S01]  /*8900*/  BSSY.RECONVERGENT B0, `(.L_x_119) ;  /* 0x000005a000007945 */ /* 0x000fe20003800200 */
[----:B------:R-:W-:Y:S02]  /*8910*/  LOP3.LUT R49, R66, 0xffffe000, RZ, 0xc0, !PT ;  /* 0xffffe00042317812 */ /* 0x000fe400078ec0ff */
[----:B----4-:R-:W-:Y:S02]  /*8920*/  LOP3.LUT R48, R62, 0xffffe000, RZ, 0xc0, !PT ;  /* 0xffffe0003e307812 */ /* 0x010fe400078ec0ff */
[----:B------:R-:W-:Y:S02]  /*8930*/  LOP3.LUT R50, R58, 0xffffe000, RZ, 0xc0, !PT ;  /* 0xffffe0003a327812 */ /* 0x000fe400078ec0ff */
[----:B------:R-:W-:Y:S02]  /*8940*/  ISETP.NE.AND P6, PT, R93, RZ, PT ;  /* 0x000000ff5d00720c */ /* 0x000fe40003fc5270 */
[----:B------:R-:W-:Y:S01]  /*8950*/  ISETP.NE.AND P0, PT, R85, RZ, PT ;  /* 0x000000ff5500720c */ /* 0x000fe20003f05270 */
[----:B------:R-:W1:Y:S01]  /*8960*/  LDTM.16dp128bit.x8 R4, tmem[UR4+0x40] ;  /* 0x00004004000479ee */ /* 0x000e620008180000 */
[----:B------:R-:W-:Y:S09]  /*8970*/  LEA R108, R99, UR51, 0x3 ;  /* 0x00000033636c7c11 */ /* 0x000ff2000f8e18ff */
[----:B------:R-:W-:Y:S05]  /*8980*/  @P6 LEA R105, R105, UR51, 0x3 ;  /* 0x0000003369696c11 */ /* 0x000fea000f8e18ff */
[----:B------:R-:W-:Y:S01]  /*8990*/  @P6 VIADD R106, R105, 0xa0 ;  /* 0x000000a0696a6836 */ /* 0x000fe20000000000 */
[----:B------:R-:W-:Y:S04]  /*89a0*/  @P6 SHF.L.U32 R105, R83, 0x1f, RZ ;  /* 0x0000001f53696819 */ /* 0x000fe800000006ff */
[----:B------:R-:W-:Y:S01]  /*89b0*/  @P6 PRMT R106, R103, 0x654, R106 ;  /* 0x00000654676a6816 */ /* 0x000fe2000000006a */
[C---:B-1----:R-:W-:Y:S01]  /*89c0*/  FMUL R0, R33.reuse, R4 ;  /* 0x0000000421007220 */ /* 0x042fe20000400000 */
[C---:B------:R-:W-:Y:S01]  /*89d0*/  FMUL R2, R33.reuse, R5 ;  /* 0x0000000521027220 */ /* 0x040fe20000400000 */
[C---:B------:R-:W-:Y:S01]  /*89e0*/  FMUL R3, R33.reuse, R10 ;  /* 0x0000000a21037220 */ /* 0x040fe20000400000 */
[----:B------:R-:W-:Y:S01]  /*89f0*/  FMUL R4, R33, R11 ;  /* 0x0000000b21047220 */ /* 0x000fe20000400000 */
[C---:B--2---:R-:W-:Y:S01]  /*8a00*/  FFMA R36, R35.reuse, R20, R0 ;  /* 0x0000001423247223 */ /* 0x044fe20000000000 */
[----:B------:R-:W-:Y:S01]  /*8a10*/  LOP3.LUT R20, R60, 0xffffe000, RZ, 0xc0, !PT ;  /* 0xffffe0003c147812 */ /* 0x000fe200078ec0ff */
        /* <DEDUP_REMOVED lines=29> */
[----:B------:R-:W-:Y:S01]  /*8bf0*/  FMUL R8, R33, R15 ;  /* 0x0000000f21087220 */ /* 0x000fe20000400000 */
[C---:B------:R-:W-:Y:S01]  /*8c00*/  FFMA R44, R35.reuse, R48, R5 ;  /* 0x00000030232c7223 */ /* 0x040fe20000000005 */
[C---:B------:R-:W-:Y:S01]  /*8c10*/  FFMA R45, R35.reuse, R21, R6 ;  /* 0x00000015232d7223 */ /* 0x040fe20000000006 */
[----:B------:R-:W-:Y:S01]  /*8c20*/  FFMA R46, R35, R50, R7 ;  /* 0x00000032232e7223 */ /* 0x000fe20000000007 */
[----:B------:R-:W-:Y:S01]  /*8c30*/  FMUL R9, R33, R16 ;  /* 0x0000001021097220 */ /* 0x000fe20000400000 */
[----:B------:R-:W-:Y:S01]  /*8c40*/  LOP3.LUT R21, R53, 0xffffe000, RZ, 0xc0, !PT ;  /* 0xffffe00035157812 */ /* 0x000fe200078ec0ff */
[----:B------:R-:W-:Y:S01]  /*8c50*/  FFMA R47, R35, R49, R8 ;  /* 0x00000031232f7223 */ /* 0x000fe20000000008 */
[C---:B------:R-:W-:Y:S01]  /*8c60*/  FMUL R10, R33.reuse, R17 ;  /* 0x00000011210a7220 */ /* 0x040fe20000400000 */
[----:B------:R-:W-:Y:S01]  /*8c70*/  LOP3.LUT R48, R54, 0xffffe000, RZ, 0xc0, !PT ;  /* 0xffffe00036307812 */ /* 0x000fe200078ec0ff */
        /* <DEDUP_REMOVED lines=34> */
.L_x_120:
[----:B------:R-:W-:Y:S05]  /*8ea0*/  BSYNC.RECONVERGENT B0 ;  /* 0x0000000000007941 */ /* 0x000fea0003800200 */
.L_x_119:
        /* <DEDUP_REMOVED lines=20> */
.L_x_124:
[----:B------:R-:W-:Y:S05]  /*8ff0*/  BSYNC B0 ;  /* 0x0000000000007941 */ /* 0x000fea0003800000 */
.L_x_123:
[----:B------:R-:W-:Y:S11]  /*9000*/  ISETP.NE.AND P0, PT, R102, RZ, PT ;  /* 0x000000ff6600720c */ /* 0x000ff60003f05270 */
[----:B------:R-:W-:Y:S02]  /*9010*/  @!UPT UIADD3 URZ, UPT, UPT, URZ, URZ, URZ ;  /* 0x000000fffffff290 */ /* 0x000fe4000fffe0ff */
[----:B------:R-:W-:Y:S01]  /*9020*/  @P0 IADD3 R2, PT, PT, R89, R104, RZ ;  /* 0x0000006859020210 */ /* 0x000fe20007ffe0ff */
[----:B------:R-:W-:Y:S05]  /*9030*/  @P0 WARPSYNC.ALL ;  /* 0x0000000000000948 */ /* 0x000fea0003800000 */
[----:B------:R3:W4:Y:S04]  /*9040*/  @P0 LDSM.16.M88.4 R64, [R99+UR51+0x400] ;  /* 0x000400336340083b */ /* 0x0007280008000200 */
[----:B------:R3:W1:Y:S04]  /*9050*/  @P0 LDSM.16.M88.4 R60, [R0+0x400] ;  /* 0x00040000003c083b */ /* 0x0006680000000200 */
[----:B------:R3:W1:Y:S04]  /*9060*/  @P0 LDSM.16.M88.4 R56, [R104+0x400] ;  /* 0x000400006838083b */ /* 0x0006680000000200 */
[----:B------:R3:W1:Y:S02]  /*9070*/  @P0 LDSM.16.M88.4 R52, [R2+0x400] ;  /* 0x000400000234083b */ /* 0x0006640000000200 */
.L_x_122:
[----:B------:R-:W-:Y:S05]  /*9080*/  BSYNC B1 ;  /* 0x0000000000017941 */ /* 0x000fea0003800000 */
.L_x_121:
        /* <DEDUP_REMOVED lines=11> */
[----:B---3--:R-:W3:Y:S01]  /*9140*/  LDC.64 R2, c[0x4][R3] ;  /* 0x0100000003027b82 */ /* 0x008ee20000000a00 */
[----:B------:R-:W2:Y:S01]  /*9150*/  LDCU.64 UR4, c[0x4][0x10] ;  /* 0x01000200ff0477ac */ /* 0x000ea20008000a00 */
[----:B-1----:R-:W-:Y:S01]  /*9160*/  MOV R5, UR9 ;  /* 0x0000000900057c02 */ /* 0x002fe20008000f00 */
[----:B------:R-:W-:Y:S01]  /*9170*/  IMAD.U32 R4, RZ, RZ, UR8 ;  /* 0x00000008ff047e24 */ /* 0x000fe2000f8e00ff */
[----:B-----5:R-:W-:Y:S01]  /*9180*/  MOV R7, UR7 ;  /* 0x0000000700077c02 */ /* 0x020fe20008000f00 */
[----:B------:R-:W-:Y:S01]  /*9190*/  IMAD.U32 R6, RZ, RZ, UR6 ;  /* 0x00000006ff067e24 */ /* 0x000fe2000f8e00ff */
[----:B--2---:R-:W-:Y:S01]  /*91a0*/  MOV R11, UR5 ;  /* 0x00000005000b7c02 */ /* 0x004fe20008000f00 */
[----:B------:R-:W-:Y:S02]  /*91b0*/  IMAD.U32 R10, RZ, RZ, UR4 ;  /* 0x00000004ff0a7e24 */ /* 0x000fe4000f8e00ff */
[----:B------:R-:W-:Y:S07]  /*91c0*/  LEPC R20, `(.L_x_126) ;  /* 0x000000001014794e */ /* 0x000fee0000000000 */
[----:B---34-:R-:W-:Y:S05]  /*91d0*/  CALL.ABS.NOINC R2 ;  /* 0x0000000002007343 */ /* 0x018fea0003c00000 */
.L_x_126:
[----:B------:R-:W-:Y:S01]  /*91e0*/  ISETP.NE.AND P0, PT, R85, RZ, PT ;  /* 0x000000ff5500720c */ /* 0x000fe20003f05270 */
[----:B------:R-:W-:Y:S05]  /*91f0*/  WARPSYNC.ALL ;  /* 0x0000000000007948 */ /* 0x000fea0003800000 */
[----:B------:R-:W-:Y:S01]  /*9200*/  R2UR UR4, R34 ;  /* 0x00000000220472ca */ /* 0x000fe200000e0000 */
[----:B------:R-:W-:Y:S01]  /*9210*/  BSSY.RECONVERGENT B0, `(.L_x_127) ;  /* 0x000005a000007945 */ /* 0x000fe20003800200 */
[----:B---34-:R-:W-:Y:S02]  /*9220*/  LOP3.LUT R0, R64, 0xffffe000, RZ, 0xc0, !PT ;  /* 0xffffe00040007812 */ /* 0x018fe400078ec0ff */
[----:B------:R-:W-:Y:S02]  /*9230*/  LOP3.LUT R2, R65, 0xffffe000, RZ, 0xc0, !PT ;  /* 0xffffe00041027812 */ /* 0x000fe400078ec0ff */
[----:B------:R-:W-:Y:S02]  /*9240*/  LOP3.LUT R3, R66, 0xffffe000, RZ, 0xc0, !PT ;  /* 0xffffe00042037812 */ /* 0x000fe400078ec0ff */
[----:B------:R-:W-:Y:S02]  /*9250*/  LOP3.LUT R20, R67, 0xffffe000, RZ, 0xc0, !PT ;  /* 0xffffe00043147812 */ /* 0x000fe400078ec0ff */
[----:B------:R-:W-:Y:S02]  /*9260*/  LOP3.LUT R21, R60, 0xffffe000, RZ, 0xc0, !PT ;  /* 0xffffe0003c157812 */ /* 0x000fe400078ec0ff */
[----:B--2---:R-:W-:Y:S01]  /*9270*/  LOP3.LUT R36, R61, 0xffffe000, RZ, 0xc0, !PT ;  /* 0xffffe0003d247812 */ /* 0x004fe200078ec0ff */
[----:B------:R-:W1:Y:S01]  /*9280*/  LDTM.16dp128bit.x8 R4, tmem[UR4+0x60] ;  /* 0x00006004000479ee */ /* 0x000e620008180000 */
[----:B------:R-:W-:Y:S01]  /*9290*/  R2UR UR4, R98 ;  /* 0x00000000620472ca */ /* 0x000fe200000e0000 */
[----:B------:R-:W-:Y:S01]  /*92a0*/  NOP ;  /* 0x0000000000007918 */ /* 0x000fe20000000000 */
[----:B------:R-:W-:Y:S02]  /*92b0*/  LOP3.LUT R37, R62, 0xffffe000, RZ, 0xc0, !PT ;  /* 0xffffe0003e257812 */ /* 0x000fe400078ec0ff */
[----:B------:R-:W-:Y:S02]  /*92c0*/  LOP3.LUT R38, R63, 0xffffe000, RZ, 0xc0, !PT ;  /* 0xffffe0003f267812 */ /* 0x000fe400078ec0ff */
[----:B------:R-:W-:Y:S02]  /*92d0*/  LOP3.LUT R39, R56, 0xffffe000, RZ, 0xc0, !PT ;  /* 0xffffe00038277812 */ /* 0x000fe400078ec0ff */
[----:B------:R-:W-:Y:S02]  /*92e0*/  LOP3.LUT R40, R57, 0xffffe000, RZ, 0xc0, !PT ;  /* 0xffffe00039287812 */ /* 0x000fe400078ec0ff */
[----:B------:R-:W-:Y:S02]  /*92f0*/  LOP3.LUT R41, R58, 0xffffe000, RZ, 0xc0, !PT ;  /* 0xffffe0003a297812 */ /* 0x000fe400078ec0ff */
[----:B------:R-:W-:Y:S01]  /*9300*/  LOP3.LUT R42, R59, 0xffffe000, RZ, 0xc0, !PT ;  /* 0xffffe0003b2a7812 */ /* 0x000fe200078ec0ff */
[----:B------:R-:W-:Y:S01]  /*9310*/  UIADD3 UR4, UPT, UPT, UR4, 0xf0, URZ ;  /* 0x000000f004047890 */ /* 0x000fe2000fffe0ff */
[----:B------:R-:W-:Y:S02]  /*9320*/  LOP3.LUT R43, R52, 0xffffe000, RZ, 0xc0, !PT ;  /* 0xffffe000342b7812 */ /* 0x000fe400078ec0ff */
[----:B------:R-:W-:Y:S01]  /*9330*/  LOP3.LUT R44, R53, 0xffffe000, RZ, 0xc0, !PT ;  /* 0xffffe000352c7812 */ /* 0x000fe200078ec0ff */
[----:B------:R-:W-:Y:S01]  /*9340*/  UPRMT UR4, UR49, 0x654, UR4 ;  /* 0x0000065431047896 */ /* 0x000fe20008000004 */
[----:B------:R-:W-:Y:S02]  /*9350*/  LOP3.LUT R45, R54, 0xffffe000, RZ, 0xc0, !PT ;  /* 0xffffe000362d7812 */ /* 0x000fe400078ec0ff */
[----:B------:R-:W-:Y:S01]  /*9360*/  LOP3.LUT R46, R55, 0xffffe000, RZ, 0xc0, !PT ;  /* 0xffffe000372e7812 */ /* 0x000fe200078ec0ff */
[C---:B-1----:R-:W-:Y:S01]  /*9370*/  FMUL R4, R33.reuse, R4 ;  /* 0x0000000421047220 */ /* 0x042fe20000400000 */
[C---:B------:R-:W-:Y:S01]  /*9380*/  FMUL R5, R33.reuse, R5 ;  /* 0x0000000521057220 */ /* 0x040fe20000400000 */
[C---:B------:R-:W-:Y:S01]  /*9390*/  FMUL R6, R33.reuse, R6 ;  /* 0x0000000621067220 */ /* 0x040fe20000400000 */
[----:B------:R-:W-:Y:S01]  /*93a0*/  FMUL R7, R33, R7 ;  /* 0x0000000721077220 */ /* 0x000fe20000400000 */
[----:B------:R-:W-:Y:S01]  /*93b0*/  FFMA R4, R35, R0, R4 ;  /* 0x0000000023047223 */ /* 0x000fe20000000004 */
[----:B------:R-:W-:Y:S01]  /*93c0*/  FMUL R8, R33, R8 ;  /* 0x0000000821087220 */ /* 0x000fe20000400000 */
[----:B------:R-:W-:Y:S01]  /*93d0*/  FFMA R5, R35, R2, R5 ;  /* 0x0000000223057223 */ /* 0x000fe20000000005 */
[----:B------:R-:W-:Y:S01]  /*93e0*/  FMUL R9, R33, R9 ;  /* 0x0000000921097220 */ /* 0x000fe20000400000 */
[----:B------:R-:W-:Y:S01]  /*93f0*/  FFMA R6, R35, R3, R6 ;  /* 0x0000000323067223 */ /* 0x000fe20000000006 */
[----:B------:R-:W-:Y:S01]  /*9400*/  F2FP.TF32.F32.PACK_B R4, R4 ;  /* 0x00000004ff04723e */ /* 0x000fe200024050ff */
[----:B------:R-:W-:Y:S01]  /*9410*/  FMUL R10, R33, R10 ;  /* 0x0000000a210a7220 */ /* 0x000fe20000400000 */
[----:B------:R-:W-:Y:S01]  /*9420*/  F2FP.TF32.F32.PACK_B R5, R5 ;  /* 0x00000005ff05723e */ /* 0x000fe200024050ff */
[----:B------:R-:W-:Y:S01]  /*9430*/  FFMA R7, R35, R20, R7 ;  /* 0x0000001423077223 */ /* 0x000fe20000000007 */
[----:B------:R-:W-:Y:S01]  /*9440*/  FMUL R11, R33, R11 ;  /* 0x0000000b210b7220 */ /* 0x000fe20000400000 */
        /* <DEDUP_REMOVED lines=8> */
[----:B------:R-:W-:Y:S01]  /*94d0*/  F2FP.TF32.F32.PACK_B R6, R6 ;  /* 0x00000006ff06723e */ /* 0x000fe200024050ff */
[----:B------:R-:W-:Y:S01]  /*94e0*/  FFMA R12, R35, R39, R12 ;  /* 0x00000027230c7223 */ /* 0x000fe2000000000c */
[----:B------:R-:W-:Y:S01]  /*94f0*/  F2FP.TF32.F32.PACK_B R7, R7 ;  /* 0x00000007ff07723e */ /* 0x000fe200024050ff */
        /* <DEDUP_REMOVED lines=8> */
[C---:B------:R-:W-:Y:S01]  /*9580*/  FFMA R16, R35.reuse, R43, R16 ;  /* 0x0000002b23107223 */ /* 0x040fe20000000010 */
[----:B------:R-:W-:Y:S01]  /*9590*/  F2FP.TF32.F32.PACK_B R9, R9 ;  /* 0x00000009ff09723e */ /* 0x000fe200024050ff */
[----:B------:R-:W-:Y:S01]  /*95a0*/  SYNCS.ARRIVE.TRANS64.RED.A1T0 RZ, [UR4], RZ ;  /* 0x000000ffffff79a7 */ /* 0x000fe20008100404 */
[----:B------:R1:W-:Y:S01]  /*95b0*/  STSM.16.M88.4 [R95+0x6400], R4 ;  /* 0x006400045f007844 */ /* 0x0003e20000000200 */
[----:B------:R-:W-:Y:S01]  /*95c0*/  F2FP.TF32.F32.PACK_B R10, R10 ;  /* 0x0000000aff0a723e */ /* 0x000fe200024050ff */
[C---:B------:R-:W-:Y:S01]  /*95d0*/  FFMA R17, R35.reuse, R44, R17 ;  /* 0x0000002c23117223 */ /* 0x040fe20000000011 */
[----:B------:R-:W-:Y:S01]  /*95e0*/  F2FP.TF32.F32.PACK_B R11, R11 ;  /* 0x0000000bff0b723e */ /* 0x000fe200024050ff */
[C---:B------:R-:W-:Y:S01]  /*95f0*/  FFMA R18, R35.reuse, R45, R18 ;  /* 0x0000002d23127223 */ /* 0x040fe20000000012 */
[----:B------:R-:W-:Y:S01]  /*9600*/  FFMA R19, R35, R46, R19 ;  /* 0x0000002e23137223 */ /* 0x000fe20000000013 */
[----:B------:R-:W-:Y:S02]  /*9610*/  F2FP.TF32.F32.PACK_B R12, R12 ;  /* 0x0000000cff0c723e */ /* 0x000fe400024050ff */
[----:B------:R1:W-:Y:S01]  /*9620*/  STSM.16.M88.4 [R94+0x6400], R8 ;  /* 0x006400085e007844 */ /* 0x0003e20000000200 */
[----:B------:R-:W-:Y:S02]  /*9630*/  F2FP.TF32.F32.PACK_B R13, R13 ;  /* 0x0000000dff0d723e */ /* 0x000fe400024050ff */
[----:B------:R-:W-:Y:S02]  /*9640*/  F2FP.TF32.F32.PACK_B R14, R14 ;  /* 0x0000000eff0e723e */ /* 0x000fe400024050ff */
        /* <DEDUP_REMOVED lines=15> */
[----:B------:R-:W-:Y:S02]  /*9740*/  UIADD3 UR4, UP0, UPT, UR56, 0x780, URZ ;  /* 0x0000078038047890 */ /* 0x000fe4000ff1e0ff */
[----:B------:R-:W-:Y:S02]  /*9750*/  UIADD3 UR40, UPT, UPT, UR51, 0x6400, URZ ;  /* 0x0000640033287890 */ /* 0x000fe4000fffe0ff */
[----:B------:R-:W-:Y:S02]  /*9760*/  UIADD3 UR41, UPT, UPT, UR52, 0x60, URZ ;  /* 0x0000006034297890 */ /* 0x000fe4000fffe0ff */
[----:B------:R-:W-:Y:S09]  /*9770*/  UIADD3.X UR5, UPT, UPT, URZ, UR57, URZ, UP0, !UPT ;  /* 0x00000039ff057290 */ /* 0x000ff200087fe4ff */
[----:B------:R2:W-:Y:S01]  /*9780*/  UTMASTG.5D [UR40], [UR4] ;  /* 0x00000028040073b5 */ /* 0x0005e20008020000 */
[----:B------:R0:W-:Y:S01]  /*9790*/  UTMACMDFLUSH ;  /* 0x00000000000079b7 */ /* 0x0001e20000000000 */
[----:B--2---:R-:W-:Y:S04]  /*97a0*/  DEPBAR.LE SB0, 0x1 ;  /* 0x000080400000791a */ /* 0x004fe80000000000 */
.L_x_128:
[----:B------:R-:W-:Y:S05]  /*97b0*/  BSYNC.RECONVERGENT B0 ;  /* 0x0000000000007941 */ /* 0x000fea0003800200 */
.L_x_127:
[----:B------:R-:W-:Y:S01]  /*97c0*/  BAR.SYNC.DEFER_BLOCKING 0x1, 0x80 ;  /* 0x0042000000007b1d */ /* 0x000fe20000010000 */
[----:B------:R-:W-:Y:S01]  /*97d0*/  UISETP.NE.AND UP0, UPT, UR54, -0x4, UPT ;  /* 0xfffffffc3600788c */ /* 0x000fe2000bf05270 */
[----:B------:R-:W-:Y:S08]  /*97e0*/  IADD3 R0, PT, PT, R30, 0x1, RZ ;  /* 0x000000011e007810 */ /* 0x000ff00007ffe0ff */
[----:B------:R-:W-:Y:S05]  /*97f0*/  BRA.U !UP0, `(.L_x_129) ;  /* 0x0000000108247547 */ /* 0x000fea000b800000 */
[----:B------:R-:W-:Y:S01]  /*9800*/  ISETP.NE.AND P0, PT, R93, RZ, PT ;  /* 0x000000ff5d00720c */ /* 0x000fe20003f05270 */
[----:B------:R-:W-:Y:S01]  /*9810*/  IMAD.U32 R2, RZ, RZ, UR55 ;  /* 0x00000037ff027e24 */ /* 0x000fe2000f8e00ff */
[----:B------:R-:W-:Y:S04]  /*9820*/  UIADD3 UR55, UPT, UPT, UR55, 0x1, URZ ;  /* 0x0000000137377890 */ /* 0x000fe8000fffe0ff */
[----:B------:R-:W-:Y:S04]  /*9830*/  UISETP.NE.AND UP0, UPT, UR55, 0x4, UPT ;  /* 0x000000043700788c */ /* 0x000fe8000bf05270 */
[----:B------:R-:W-:Y:S03]  /*9840*/  USEL UR55, UR55, URZ, UP0 ;  /* 0x000000ff37377287 */ /* 0x000fe60008000000 */
[----:B------:R-:W-:Y:S05]  /*9850*/  @P0 LEA R2, R2, UR51, 0x3 ;  /* 0x0000003302020c11 */ /* 0x000fea000f8e18ff */
[----:B------:R-:W-:Y:S05]  /*9860*/  @P0 VIADD R2, R2, 0xa0 ;  /* 0x000000a002020836 */ /* 0x000fea0000000000 */
[----:B------:R-:W-:Y:S04]  /*9870*/  @P0 PRMT R2, R103, 0x654, R2 ;  /* 0x0000065467020816 */ /* 0x000fe80000000002 */
[----:B------:R2:W-:Y:S03]  /*9880*/  @P0 SYNCS.ARRIVE.TRANS64.RED.A1T0 RZ, [R2+URZ], RZ ;  /* 0x000000ff02ff09a7 */ /* 0x0005e600081004ff */
.L_x_129:
[----:B------:R-:W-:Y:S01]  /*9890*/  ISETP.NE.AND P1, PT, R91, RZ, PT ;  /* 0x000000ff5b00720c */ /* 0x000fe20003f25270 */
[----:B------:R-:W-:Y:S01]  /*98a0*/  UIADD3 UR54, UPT, UPT, UR54, 0x4, URZ ;  /* 0x0000000436367890 */ /* 0x000fe2000fffe0ff */
[C---:B------:R-:W-:Y:S01]  /*98b0*/  ISETP.NE.AND P0, PT, R0.reuse, 0x2, PT ;  /* 0x000000020000780c */ /* 0x040fe20003f05270 */
[----:B------:R-:W-:Y:S01]  /*98c0*/  UMOV UR48, UR53 ;  /* 0x0000003500307c82 */ /* 0x000fe20008000000 */
[----:B------:R-:W-:Y:S01]  /*98d0*/  LOP3.LUT R81, R81, 0x1, RZ, 0x3c, !PT ;  /* 0x0000000151517812 */ /* 0x000fe200078e3cff */
[----:B-1----:R-:W-:Y:S01]  /*98e0*/  IMAD.IADD R19, R29, 0x1, R51 ;  /* 0x000000011d137824 */ /* 0x002fe200078e0233 */
[----:B------:R-:W-:Y:S01]  /*98f0*/  SEL R3, RZ, 0x1, P0 ;  /* 0x00000001ff037807 */ /* 0x000fe20000000000 */
[----:B------:R-:W-:Y:S01]  /*9900*/  IMAD.IADD R21, R31, 0x1, R74 ;  /* 0x000000011f157824 */ /* 0x000fe200078e024a */
[----:B------:R-:W-:Y:S02]  /*9910*/  SEL R30, R0, RZ, P0 ;  /* 0x000000ff001e7207 */ /* 0x000fe40000000000 */
[----:B------:R-:W-:Y:S03]  /*9920*/  LOP3.LUT R82, R82, R3, RZ, 0x3c, !PT ;  /* 0x0000000352527212 */ /* 0x000fe600078e3cff */
[----:B------:R-:W-:Y:S05]  /*9930*/  @P1 BRA `(.L_x_130) ;  /* 0xffffffc400e41947 */ /* 0x000fea000383ffff */
[----:B------:R-:W-:-:S09]  /*9940*/  UISETP.NE.AND UP0, UPT, UR50, URZ, UPT ;  /* 0x000000ff3200728c */ /* 0x000fd2000bf05270 */
[----:B------:R-:W-:Y:S05]  /*9950*/  BRA.U !UP0, `(.L_x_131) ;  /* 0x0000000108487547 */ /* 0x000fea000b800000 */
[----:B------:R-:W1:Y:S02]  /*9960*/  LDCU.64 UR4, c[0x0][0x990] ;  /* 0x00013200ff0477ac */ /* 0x000e640008000a00 */
[----:B-1----:R-:W-:-:S04]  /*9970*/  UISETP.NE.U32.AND UP0, UPT, UR4, URZ, UPT ;  /* 0x000000ff0400728c */ /* 0x002fc8000bf05070 */
[----:B------:R-:W-:-:S09]  /*9980*/  UISETP.NE.AND.EX UP0, UPT, UR5, URZ, UPT, UP0 ;  /* 0x000000ff0500728c */ /* 0x000fd2000bf05300 */
[----:B------:R-:W-:Y:S05]  /*9990*/  BRA.U UP0, `(.L_x_132) ;  /* 0x00000001000c7547 */ /* 0x000fea000b800000 */
[----:B------:R-:W-:-:S13]  /*99a0*/  FSETP.NEU.AND P0, PT, R35, RZ, PT ;  /* 0x000000ff2300720b */ /* 0x000fda0003f0d000 */
[----:B------:R-:W-:Y:S05]  /*99b0*/  @!P0 EXIT ;  /* 0x000000000000894d */ /* 0x000fea0003800000 */
[----:B------:R-:W-:Y:S05]  /*99c0*/  BRA `(.L_x_131) ;  /* 0x00000000002c7947 */ /* 0x000fea0003800000 */
.L_x_132:
[----:B------:R-:W-:Y:S01]  /*99d0*/  ISETP.NE.AND P0, PT, R92, RZ, PT ;  /* 0x000000ff5c00720c */ /* 0x000fe20003f05270 */
[----:B------:R-:W-:-:S12]  /*99e0*/  BSSY.RECONVERGENT B0, `(.L_x_131) ;  /* 0x0000009000007945 */ /* 0x000fd80003800200 */
[----:B------:R-:W-:Y:S05]  /*99f0*/  @P0 BRA `(.L_x_133) ;  /* 0x0000000000140947 */ /* 0x000fea0003800000 */
[----:B------:R-:W1:Y:S02]  /*9a00*/  LDCU.64 UR4, c[0x0][0x988] ;  /* 0x00013100ff0477ac */ /* 0x000e640008000a00 */
[----:B-1----:R-:W-:-:S04]  /*9a10*/  ISETP.NE.U32.AND P0, PT, RZ, UR4, PT ;  /* 0x00000004ff007c0c */ /* 0x002fc8000bf05070 */
[----:B------:R-:W-:-:S13]  /*9a20*/  ISETP.NE.AND.EX P0, PT, RZ, UR5, PT, P0 ;  /* 0x00000005ff007c0c */ /* 0x000fda000bf05300 */
[----:B------:R-:W-:Y:S05]  /*9a30*/  @!P0 EXIT ;  /* 0x000000000000894d */ /* 0x000fea0003800000 */
[----:B------:R-:W-:Y:S05]  /*9a40*/  BRA `(.L_x_134) ;  /* 0x0000000000087947 */ /* 0x000fea0003800000 */
.L_x_133:
[----:B------:R-:W-:-:S13]  /*9a50*/  FSETP.NEU.AND P0, PT, R35, RZ, PT ;  /* 0x000000ff2300720b */ /* 0x000fda0003f0d000 */
[----:B------:R-:W-:Y:S05]  /*9a60*/  @!P0 EXIT ;  /* 0x000000000000894d */ /* 0x000fea0003800000 */
.L_x_134:
[----:B------:R-:W-:Y:S05]  /*9a70*/  BSYNC.RECONVERGENT B0 ;  /* 0x0000000000007941 */ /* 0x000fea0003800200 */
.L_x_131:
[----:B------:R-:W-:Y:S01]  /*9a80*/  ULEA UR4, UR55, UR51, 0x3 ;  /* 0x0000003337047291 */ /* 0x000fe2000f8e18ff */
[----:B------:R-:W-:-:S04]  /*9a90*/  DEPBAR.LE SB0, 0x0 ;  /* 0x000080000000791a */ /* 0x000fc80000000000 */
[----:B------:R-:W-:-:S04]  /*9aa0*/  UIADD3 UR4, UPT, UPT, UR4, 0xa0, URZ ;  /* 0x000000a004047890 */ /* 0x000fc8000fffe0ff */
[----:B------:R-:W-:-:S09]  /*9ab0*/  UPRMT UR4, UR49, 0x654, UR4 ;  /* 0x0000065431047896 */ /* 0x000fd20008000004 */
[----:B------:R-:W-:Y:S01]  /*9ac0*/  SYNCS.ARRIVE.TRANS64.RED.A1T0 RZ, [UR4], RZ ;  /* 0x000000ffffff79a7 */ /* 0x000fe20008100404 */
[----:B------:R-:W-:Y:S05]  /*9ad0*/  EXIT ;  /* 0x000000000000794d */ /* 0x000fea0003800000 */
.L_x_25:
[----:B------:R-:W-:Y:S07]  /*9ae0*/  MOV R3, UR53 ;  /* 0x0000003500037c02 */ /* 0x000fee0008000f00 */
.L_x_135:
[----:B---3--:R3:W4:Y:S02]  /*9af0*/  SYNCS.PHASECHK.TRANS64.TRYWAIT P0, [R3+URZ+0x40], R18 ;  /* 0x00004012030075a7 */ /* 0x00872400080011ff */
[----:B----4-:R-:W-:Y:S05]  /*9b00*/  @!P0 NANOSLEEP.SYNCS 0x989680 ;  /* 0x009896800000895d */ /* 0x010fea0003900000 */
[----:B------:R-:W4:Y:S02]  /*9b10*/  @!P0 SYNCS.PHASECHK.TRANS64 P0, [R3+URZ+0x40], R18 ;  /* 0x00004012030085a7 */ /* 0x000f2400080010ff */
[----:B----4-:R-:W-:Y:S05]  /*9b20*/  @!P0 BRA `(.L_x_135) ;  /* 0xfffffffc00f08947 */ /* 0x010fea000383ffff */
[----:B------:R-:W-:Y:S05]  /*9b30*/  BRA `(.L_x_24) ;  /* 0xffffff8000b47947 */ /* 0x000fea000383ffff */
.L_x_32:
[----:B------:R-:W-:Y:S07]  /*9b40*/  MOV R4, UR53 ;  /* 0x0000003500047c02 */ /* 0x000fee0008000f00 */
.L_x_136:
[----:B--2---:R2:W1:Y:S02]  /*9b50*/  SYNCS.PHASECHK.TRANS64.TRYWAIT P0, [R4+URZ+0x40], R7 ;  /* 0x00004007040075a7 */ /* 0x00446400080011ff */
[----:B-1----:R-:W-:Y:S05]  /*9b60*/  @!P0 NANOSLEEP.SYNCS 0x989680 ;  /* 0x009896800000895d */ /* 0x002fea0003900000 */
[----:B------:R-:W1:Y:S02]  /*9b70*/  @!P0 SYNCS.PHASECHK.TRANS64 P0, [R4+URZ+0x40], R7 ;  /* 0x00004007040085a7 */ /* 0x000e6400080010ff */
[----:B-1----:R-:W-:Y:S05]  /*9b80*/  @!P0 BRA `(.L_x_136) ;  /* 0xfffffffc00f08947 */ /* 0x002fea000383ffff */
[----:B------:R-:W-:Y:S05]  /*9b90*/  BRA `(.L_x_31) ;  /* 0xffffff8800ac7947 */ /* 0x000fea000383ffff */
.L_x_37:
[----:B-1----:R-:W-:-:S07]  /*9ba0*/  MOV R2, UR60 ;  /* 0x0000003c00027c02 */ /* 0x002fce0008000f00 */
.L_x_137:
[----:B-1----:R1:W4:Y:S02]  /*9bb0*/  SYNCS.PHASECHK.TRANS64.TRYWAIT P0, [R2+URZ+0xd0], R3 ;  /* 0x0000d003020075a7 */ /* 0x00232400080011ff */
[----:B----4-:R-:W-:Y:S05]  /*9bc0*/  @!P0 NANOSLEEP.SYNCS 0x989680 ;  /* 0x009896800000895d */ /* 0x010fea0003900000 */
[----:B------:R-:W4:Y:S02]  /*9bd0*/  @!P0 SYNCS.PHASECHK.TRANS64 P0, [R2+URZ+0xd0], R3 ;  /* 0x0000d003020085a7 */ /* 0x000f2400080010ff */
[----:B----4-:R-:W-:Y:S05]  /*9be0*/  @!P0 BRA `(.L_x_137) ;  /* 0xfffffffc00f08947 */ /* 0x010fea000383ffff */
[----:B------:R-:W-:Y:S05]  /*9bf0*/  BRA `(.L_x_138) ;  /* 0xffffff9000207947 */ /* 0x000fea000383ffff */
.L_x_41:
[----:B------:R-:W-:-:S07]  /*9c00*/  MOV R0, UR4 ;  /* 0x0000000400007c02 */ /* 0x000fce0008000f00 */
.L_x_139:
[----:B-1----:R1:W2:Y:S02]  /*9c10*/  SYNCS.PHASECHK.TRANS64.TRYWAIT P0, [R0+URZ], R3 ;  /* 0x00000003000075a7 */ /* 0x0022a400080011ff */
[----:B--2---:R-:W-:Y:S05]  /*9c20*/  @!P0 NANOSLEEP.SYNCS 0x989680 ;  /* 0x009896800000895d */ /* 0x004fea0003900000 */
[----:B------:R-:W2:Y:S02]  /*9c30*/  @!P0 SYNCS.PHASECHK.TRANS64 P0, [R0+URZ], R3 ;  /* 0x00000003000085a7 */ /* 0x000ea400080010ff */
[----:B--2---:R-:W-:Y:S05]  /*9c40*/  @!P0 BRA `(.L_x_139) ;  /* 0xfffffffc00f08947 */ /* 0x004fea000383ffff */
[----:B------:R-:W-:Y:S05]  /*9c50*/  BRA `(.L_x_140) ;  /* 0xffffff9400707947 */ /* 0x000fea000383ffff */
.L_x_42:
[----:B------:R-:W-:-:S07]  /*9c60*/  MOV R0, UR4 ;  /* 0x0000000400007c02 */ /* 0x000fce0008000f00 */
.L_x_141:
[----:B-1----:R1:W2:Y:S02]  /*9c70*/  SYNCS.PHASECHK.TRANS64.TRYWAIT P0, [R0+URZ], R3 ;  /* 0x00000003000075a7 */ /* 0x0022a400080011ff */
[----:B--2---:R-:W-:Y:S05]  /*9c80*/  @!P0 NANOSLEEP.SYNCS 0x989680 ;  /* 0x009896800000895d */ /* 0x004fea0003900000 */
[----:B------:R-:W2:Y:S02]  /*9c90*/  @!P0 SYNCS.PHASECHK.TRANS64 P0, [R0+URZ], R3 ;  /* 0x00000003000085a7 */ /* 0x000ea400080010ff */
[----:B--2---:R-:W-:Y:S05]  /*9ca0*/  @!P0 BRA `(.L_x_141) ;  /* 0xfffffffc00f08947 */ /* 0x004fea000383ffff */
[----:B------:R-:W-:Y:S05]  /*9cb0*/  BRA `(.L_x_142) ;  /* 0xffffff94007c7947 */ /* 0x000fea000383ffff */
.L_x_43:
[----:B------:R-:W-:-:S07]  /*9cc0*/  MOV R0, UR4 ;  /* 0x0000000400007c02 */ /* 0x000fce0008000f00 */
.L_x_143:
[----:B-1----:R1:W2:Y:S02]  /*9cd0*/  SYNCS.PHASECHK.TRANS64.TRYWAIT P0, [R0+URZ], R3 ;  /* 0x00000003000075a7 */ /* 0x0022a400080011ff */
[----:B--2---:R-:W-:Y:S05]  /*9ce0*/  @!P0 NANOSLEEP.SYNCS 0x989680 ;  /* 0x009896800000895d */ /* 0x004fea0003900000 */
[----:B------:R-:W2:Y:S02]  /*9cf0*/  @!P0 SYNCS.PHASECHK.TRANS64 P0, [R0+URZ], R3 ;  /* 0x00000003000085a7 */ /* 0x000ea400080010ff */
[----:B--2---:R-:W-:Y:S05]  /*9d00*/  @!P0 BRA `(.L_x_143) ;  /* 0xfffffffc00f08947 */ /* 0x004fea000383ffff */
[----:B------:R-:W-:Y:S05]  /*9d10*/  BRA `(.L_x_144) ;  /* 0xffffff9400887947 */ /* 0x000fea000383ffff */
.L_x_44:
[----:B------:R-:W-:-:S07]  /*9d20*/  MOV R0, UR4 ;  /* 0x0000000400007c02 */ /* 0x000fce0008000f00 */
.L_x_145:
[----:B-1----:R1:W2:Y:S02]  /*9d30*/  SYNCS.PHASECHK.TRANS64.TRYWAIT P0, [R0+URZ], R3 ;  /* 0x00000003000075a7 */ /* 0x0022a400080011ff */
[----:B--2---:R-:W-:Y:S05]  /*9d40*/  @!P0 NANOSLEEP.SYNCS 0x989680 ;  /* 0x009896800000895d */ /* 0x004fea0003900000 */
[----:B------:R-:W2:Y:S02]  /*9d50*/  @!P0 SYNCS.PHASECHK.TRANS64 P0, [R0+URZ], R3 ;  /* 0x00000003000085a7 */ /* 0x000ea400080010ff */
[----:B--2---:R-:W-:Y:S05]  /*9d60*/  @!P0 BRA `(.L_x_145) ;  /* 0xfffffffc00f08947 */ /* 0x004fea000383ffff */
[----:B------:R-:W-:Y:S05]  /*9d70*/  BRA `(.L_x_146) ;  /* 0xffffff9400947947 */ /* 0x000fea000383ffff */
.L_x_45:
[----:B------:R-:W-:-:S07]  /*9d80*/  MOV R0, UR4 ;  /* 0x0000000400007c02 */ /* 0x000fce0008000f00 */
.L_x_147:
[----:B-1----:R1:W2:Y:S02]  /*9d90*/  SYNCS.PHASECHK.TRANS64.TRYWAIT P0, [R0+URZ], R3 ;  /* 0x00000003000075a7 */ /* 0x0022a400080011ff */
[----:B--2---:R-:W-:Y:S05]  /*9da0*/  @!P0 NANOSLEEP.SYNCS 0x989680 ;  /* 0x009896800000895d */ /* 0x004fea0003900000 */
[----:B------:R-:W2:Y:S02]  /*9db0*/  @!P0 SYNCS.PHASECHK.TRANS64 P0, [R0+URZ], R3 ;  /* 0x00000003000085a7 */ /* 0x000ea400080010ff */
[----:B--2---:R-:W-:Y:S05]  /*9dc0*/  @!P0 BRA `(.L_x_147) ;  /* 0xfffffffc00f08947 */ /* 0x004fea000383ffff */
[----:B------:R-:W-:Y:S05]  /*9dd0*/  BRA `(.L_x_148) ;  /* 0xffffff9400a07947 */ /* 0x000fea000383ffff */
.L_x_46:
[----:B------:R-:W-:-:S07]  /*9de0*/  MOV R0, UR4 ;  /* 0x0000000400007c02 */ /* 0x000fce0008000f00 */
.L_x_149:
[----:B-1----:R1:W2:Y:S02]  /*9df0*/  SYNCS.PHASECHK.TRANS64.TRYWAIT P0, [R0+URZ], R3 ;  /* 0x00000003000075a7 */ /* 0x0022a400080011ff */
[----:B--2---:R-:W-:Y:S05]  /*9e00*/  @!P0 NANOSLEEP.SYNCS 0x989680 ;  /* 0x009896800000895d */ /* 0x004fea0003900000 */
[----:B------:R-:W2:Y:S02]  /*9e10*/  @!P0 SYNCS.PHASECHK.TRANS64 P0, [R0+URZ], R3 ;  /* 0x00000003000085a7 */ /* 0x000ea400080010ff */
[----:B--2---:R-:W-:Y:S05]  /*9e20*/  @!P0 BRA `(.L_x_149) ;  /* 0xfffffffc00f08947 */ /* 0x004fea000383ffff */
[----:B------:R-:W-:Y:S05]  /*9e30*/  BRA `(.L_x_150) ;  /* 0xffffff9400ac7947 */ /* 0x000fea000383ffff */
.L_x_47:
[----:B------:R-:W-:-:S07]  /*9e40*/  MOV R0, UR4 ;  /* 0x0000000400007c02 */ /* 0x000fce0008000f00 */
.L_x_151:
[----:B-1----:R1:W2:Y:S02]  /*9e50*/  SYNCS.PHASECHK.TRANS64.TRYWAIT P0, [R0+URZ], R3 ;  /* 0x00000003000075a7 */ /* 0x0022a400080011ff */
[----:B--2---:R-:W-:Y:S05]  /*9e60*/  @!P0 NANOSLEEP.SYNCS 0x989680 ;  /* 0x009896800000895d */ /* 0x004fea0003900000 */
[----:B------:R-:W2:Y:S02]  /*9e70*/  @!P0 SYNCS.PHASECHK.TRANS64 P0, [R0+URZ], R3 ;  /* 0x00000003000085a7 */ /* 0x000ea400080010ff */
[----:B--2---:R-:W-:Y:S05]  /*9e80*/  @!P0 BRA `(.L_x_151) ;  /* 0xfffffffc00f08947 */ /* 0x004fea000383ffff */
[----:B------:R-:W-:Y:S05]  /*9e90*/  BRA `(.L_x_152) ;  /* 0xffffff9400b87947 */ /* 0x000fea000383ffff */
.L_x_50:
[----:B------:R-:W-:-:S07]  /*9ea0*/  MOV R4, UR49 ;  /* 0x0000003100047c02 */ /* 0x000fce0008000f00 */
.L_x_153:
[----:B--2---:R2:W3:Y:S02]  /*9eb0*/  SYNCS.PHASECHK.TRANS64.TRYWAIT P1, [R4+URZ+0xd8], R7 ;  /* 0x0000d807040075a7 */ /* 0x0044e400080211ff */
[----:B---3--:R-:W-:Y:S05]  /*9ec0*/  @!P1 NANOSLEEP.SYNCS 0x989680 ;  /* 0x009896800000995d */ /* 0x008fea0003900000 */
[----:B------:R-:W3:Y:S02]  /*9ed0*/  @!P1 SYNCS.PHASECHK.TRANS64 P1, [R4+URZ+0xd8], R7 ;  /* 0x0000d807040095a7 */ /* 0x000ee400080210ff */
[----:B---3--:R-:W-:Y:S05]  /*9ee0*/  @!P1 BRA `(.L_x_153) ;  /* 0xfffffffc00f09947 */ /* 0x008fea000383ffff */
[----:B------:R-:W-:Y:S05]  /*9ef0*/  BRA `(.L_x_154) ;  /* 0xffffff98001c7947 */ /* 0x000fea000383ffff */
.L_x_51:
[----:B--2---:R-:W-:-:S07]  /*9f00*/  MOV R4, UR49 ;  /* 0x0000003100047c02 */ /* 0x004fce0008000f00 */
.L_x_155:
[----:B--2---:R2:W3:Y:S02]  /*9f10*/  SYNCS.PHASECHK.TRANS64.TRYWAIT P1, [R4+URZ+0xd0], R5 ;  /* 0x0000d005040075a7 */ /* 0x0044e400080211ff */
[----:B---3--:R-:W-:Y:S05]  /*9f20*/  @!P1 NANOSLEEP.SYNCS 0x989680 ;  /* 0x009896800000995d */ /* 0x008fea0003900000 */
[----:B------:R-:W3:Y:S02]  /*9f30*/  @!P1 SYNCS.PHASECHK.TRANS64 P1, [R4+URZ+0xd0], R5 ;  /* 0x0000d005040095a7 */ /* 0x000ee400080210ff */
[----:B---3--:R-:W-:Y:S05]  /*9f40*/  @!P1 BRA `(.L_x_155) ;  /* 0xfffffffc00f09947 */ /* 0x008fea000383ffff */
[----:B------:R-:W-:Y:S05]  /*9f50*/  BRA `(.L_x_156) ;  /* 0xffffff9800247947 */ /* 0x000fea000383ffff */
.L_x_59:
[----:B------:R-:W-:-:S07]  /*9f60*/  MOV R0, UR7 ;  /* 0x0000000700007c02 */ /* 0x000fce0008000f00 */
.L_x_157:
[----:B--2---:R2:W3:Y:S02]  /*9f70*/  SYNCS.PHASECHK.TRANS64.TRYWAIT P0, [R0+URZ+0xd0], R5 ;  /* 0x0000d005000075a7 */ /* 0x0044e400080011ff */
[----:B---3--:R-:W-:Y:S05]  /*9f80*/  @!P0 NANOSLEEP.SYNCS 0x989680 ;  /* 0x009896800000895d */ /* 0x008fea0003900000 */
[----:B------:R-:W3:Y:S02]  /*9f90*/  @!P0 SYNCS.PHASECHK.TRANS64 P0, [R0+URZ+0xd0], R5 ;  /* 0x0000d005000085a7 */ /* 0x000ee400080010ff */
[----:B---3--:R-:W-:Y:S05]  /*9fa0*/  @!P0 BRA `(.L_x_157) ;  /* 0xfffffffc00f08947 */ /* 0x008fea000383ffff */
[----:B------:R-:W-:Y:S05]  /*9fb0*/  BRA `(.L_x_158) ;  /* 0xffffff9c00b07947 */ /* 0x000fea000383ffff */
.L_x_60:
[----:B------:R-:W-:-:S07]  /*9fc0*/  MOV R5, UR9 ;  /* 0x0000000900057c02 */ /* 0x000fce0008000f00 */
.L_x_159:
[----:B--2---:R2:W3:Y:S02]  /*9fd0*/  SYNCS.PHASECHK.TRANS64.TRYWAIT P0, [R5+URZ+0xf0], R0 ;  /* 0x0000f000050075a7 */ /* 0x0044e400080011ff */
[----:B---3--:R-:W-:Y:S05]  /*9fe0*/  @!P0 NANOSLEEP.SYNCS 0x989680 ;  /* 0x009896800000895d */ /* 0x008fea0003900000 */
[----:B------:R-:W3:Y:S02]  /*9ff0*/  @!P0 SYNCS.PHASECHK.TRANS64 P0, [R5+URZ+0xf0], R0 ;  /* 0x0000f000050085a7 */ /* 0x000ee400080010ff */
[----:B---3--:R-:W-:Y:S05]  /*a000*/  @!P0 BRA `(.L_x_159) ;  /* 0xfffffffc00f08947 */ /* 0x008fea000383ffff */
[----:B------:R-:W-:Y:S05]  /*a010*/  BRA `(.L_x_160) ;  /* 0xffffff9c00cc7947 */ /* 0x000fea000383ffff */
.L_x_63:
[----:B--2---:R-:W-:Y:S07]  /*a020*/  MOV R0, UR8 ;  /* 0x0000000800007c02 */ /* 0x004fee0008000f00 */
.L_x_161:
[----:B--2---:R2:W3:Y:S02]  /*a030*/  SYNCS.PHASECHK.TRANS64.TRYWAIT P0, [R0+URZ], R5 ;  /* 0x00000005000075a7 */ /* 0x0044e400080011ff */
[----:B---3--:R-:W-:Y:S05]  /*a040*/  @!P0 NANOSLEEP.SYNCS 0x989680 ;  /* 0x009896800000895d */ /* 0x008fea0003900000 */
[----:B------:R-:W3:Y:S02]  /*a050*/  @!P0 SYNCS.PHASECHK.TRANS64 P0, [R0+URZ], R5 ;  /* 0x00000005000085a7 */ /* 0x000ee400080010ff */
[----:B---3--:R-:W-:Y:S05]  /*a060*/  @!P0 BRA `(.L_x_161) ;  /* 0xfffffffc00f08947 */ /* 0x008fea000383ffff */
[----:B------:R-:W-:Y:S05]  /*a070*/  BRA `(.L_x_62) ;  /* 0xffffff9c00fc7947 */ /* 0x000fea000383ffff */
.L_x_66:
[----:B------:R-:W-:-:S07]  /*a080*/  MOV R0, UR5 ;  /* 0x0000000500007c02 */ /* 0x000fce0008000f00 */
.L_x_162:
[----:B--2---:R2:W4:Y:S02]  /*a090*/  SYNCS.PHASECHK.TRANS64.TRYWAIT P0, [R0+URZ], R3 ;  /* 0x00000003000075a7 */ /* 0x00452400080011ff */
[----:B----4-:R-:W-:Y:S05]  /*a0a0*/  @!P0 NANOSLEEP.SYNCS 0x989680 ;  /* 0x009896800000895d */ /* 0x010fea0003900000 */
[----:B------:R-:W4:Y:S02]  /*a0b0*/  @!P0 SYNCS.PHASECHK.TRANS64 P0, [R0+URZ], R3 ;  /* 0x00000003000085a7 */ /* 0x000f2400080010ff */
[----:B----4-:R-:W-:Y:S05]  /*a0c0*/  @!P0 BRA `(.L_x_162) ;  /* 0xfffffffc00f08947 */ /* 0x010fea000383ffff */
[----:B------:R-:W-:Y:S05]  /*a0d0*/  BRA `(.L_x_163) ;  /* 0xffffffa000e87947 */ /* 0x000fea000383ffff */
.L_x_67:
[----:B------:R-:W-:-:S07]  /*a0e0*/  MOV R0, UR6 ;  /* 0x0000000600007c02 */ /* 0x000fce0008000f00 */
.L_x_164:
[----:B--2---:R2:W4:Y:S02]  /*a0f0*/  SYNCS.PHASECHK.TRANS64.TRYWAIT P0, [R0+URZ], R3 ;  /* 0x00000003000075a7 */ /* 0x00452400080011ff */
[----:B----4-:R-:W-:Y:S05]  /*a100*/  @!P0 NANOSLEEP.SYNCS 0x989680 ;  /* 0x009896800000895d */ /* 0x010fea0003900000 */
[----:B------:R-:W4:Y:S02]  /*a110*/  @!P0 SYNCS.PHASECHK.TRANS64 P0, [R0+URZ], R3 ;  /* 0x00000003000085a7 */ /* 0x000f2400080010ff */
[----:B----4-:R-:W-:Y:S05]  /*a120*/  @!P0 BRA `(.L_x_164) ;  /* 0xfffffffc00f08947 */ /* 0x010fea000383ffff */
[----:B------:R-:W-:Y:S05]  /*a130*/  BRA `(.L_x_165) ;  /* 0xffffffa000f47947 */ /* 0x000fea000383ffff */
.L_x_72:
[----:B------:R-:W-:Y:S07]  /*a140*/  MOV R3, UR17 ;  /* 0x0000001100037c02 */ /* 0x000fee0008000f00 */
.L_x_166:
[----:B---3--:R3:W4:Y:S02]  /*a150*/  SYNCS.PHASECHK.TRANS64.TRYWAIT P2, [R3+URZ+0xd0], R0 ;  /* 0x0000d000030075a7 */ /* 0x00872400080411ff */
[----:B----4-:R-:W-:Y:S05]  /*a160*/  @!P2 NANOSLEEP.SYNCS 0x989680 ;  /* 0x009896800000a95d */ /* 0x010fea0003900000 */
[----:B------:R-:W4:Y:S02]  /*a170*/  @!P2 SYNCS.PHASECHK.TRANS64 P2, [R3+URZ+0xd0], R0 ;  /* 0x0000d0000300a5a7 */ /* 0x000f2400080410ff */
[----:B----4-:R-:W-:Y:S05]  /*a180*/  @!P2 BRA `(.L_x_166) ;  /* 0xfffffffc00f0a947 */ /* 0x010fea000383ffff */
[----:B------:R-:W-:Y:S05]  /*a190*/  BRA `(.L_x_167) ;  /* 0xffffffac00047947 */ /* 0x000fea000383ffff */
.L_x_75:
[----:B------:R-:W-:Y:S07]  /*a1a0*/  MOV R0, UR17 ;  /* 0x0000001100007c02 */ /* 0x000fee0008000f00 */
.L_x_168:
[----:B--2---:R2:W3:Y:S02]  /*a1b0*/  SYNCS.PHASECHK.TRANS64.TRYWAIT P0, [R0+URZ+0xc8], R3 ;  /* 0x0000c803000075a7 */ /* 0x0044e400080011ff */
[----:B---3--:R-:W-:Y:S05]  /*a1c0*/  @!P0 NANOSLEEP.SYNCS 0x989680 ;  /* 0x009896800000895d */ /* 0x008fea0003900000 */
[----:B------:R-:W3:Y:S02]  /*a1d0*/  @!P0 SYNCS.PHASECHK.TRANS64 P0, [R0+URZ+0xc8], R3 ;  /* 0x0000c803000085a7 */ /* 0x000ee400080010ff */
[----:B---3--:R-:W-:Y:S05]  /*a1e0*/  @!P0 BRA `(.L_x_168) ;  /* 0xfffffffc00f08947 */ /* 0x008fea000383ffff */
[----:B------:R-:W-:Y:S05]  /*a1f0*/  BRA `(.L_x_74) ;  /* 0xffffffb000147947 */ /* 0x000fea000383ffff */
.L_x_78:
[----:B------:R-:W-:Y:S07]  /*a200*/  MOV R3, UR17 ;  /* 0x0000001100037c02 */ /* 0x000fee0008000f00 */
.L_x_169:
[----:B--2---:R2:W3:Y:S02]  /*a210*/  SYNCS.PHASECHK.TRANS64.TRYWAIT P0, [R3+URZ+0xa0], R12 ;  /* 0x0000a00c030075a7 */ /* 0x0044e400080011ff */
[----:B---3--:R-:W-:Y:S05]  /*a220*/  @!P0 NANOSLEEP.SYNCS 0x989680 ;  /* 0x009896800000895d */ /* 0x008fea0003900000 */
[----:B------:R-:W3:Y:S02]  /*a230*/  @!P0 SYNCS.PHASECHK.TRANS64 P0, [R3+URZ+0xa0], R12 ;  /* 0x0000a00c030085a7 */ /* 0x000ee400080010ff */
[----:B---3--:R-:W-:Y:S05]  /*a240*/  @!P0 BRA `(.L_x_169) ;  /* 0xfffffffc00f08947 */ /* 0x008fea000383ffff */
[----:B------:R-:W-:Y:S05]  /*a250*/  BRA `(.L_x_170) ;  /* 0xffffffb000dc7947 */ /* 0x000fea000383ffff */
.L_x_79:
[----:B--2---:R-:W-:Y:S07]  /*a260*/  MOV R3, UR17 ;  /* 0x0000001100037c02 */ /* 0x004fee0008000f00 */
.L_x_171:
[----:B--2---:R2:W3:Y:S02]  /*a270*/  SYNCS.PHASECHK.TRANS64.TRYWAIT P0, [R3+URZ+0xa8], R12 ;  /* 0x0000a80c030075a7 */ /* 0x0044e400080011ff */
[----:B---3--:R-:W-:Y:S05]  /*a280*/  @!P0 NANOSLEEP.SYNCS 0x989680 ;  /* 0x009896800000895d */ /* 0x008fea0003900000 */
[----:B------:R-:W3:Y:S02]  /*a290*/  @!P0 SYNCS.PHASECHK.TRANS64 P0, [R3+URZ+0xa8], R12 ;  /* 0x0000a80c030085a7 */ /* 0x000ee400080010ff */
[----:B---3--:R-:W-:Y:S05]  /*a2a0*/  @!P0 BRA `(.L_x_171) ;  /* 0xfffffffc00f08947 */ /* 0x008fea000383ffff */
[----:B------:R-:W-:Y:S05]  /*a2b0*/  BRA `(.L_x_172) ;  /* 0xffffffb4001c7947 */ /* 0x000fea000383ffff */
.L_x_80:
[----:B--2---:R-:W-:Y:S07]  /*a2c0*/  MOV R3, UR17 ;  /* 0x0000001100037c02 */ /* 0x004fee0008000f00 */
.L_x_173:
[----:B--2---:R2:W3:Y:S02]  /*a2d0*/  SYNCS.PHASECHK.TRANS64.TRYWAIT P0, [R3+URZ+0xb0], R12 ;  /* 0x0000b00c030075a7 */ /* 0x0044e400080011ff */
[----:B---3--:R-:W-:Y:S05]  /*a2e0*/  @!P0 NANOSLEEP.SYNCS 0x989680 ;  /* 0x009896800000895d */ /* 0x008fea0003900000 */
[----:B------:R-:W3:Y:S02]  /*a2f0*/  @!P0 SYNCS.PHASECHK.TRANS64 P0, [R3+URZ+0xb0], R12 ;  /* 0x0000b00c030085a7 */ /* 0x000ee400080010ff */
[----:B---3--:R-:W-:Y:S05]  /*a300*/  @!P0 BRA `(.L_x_173) ;  /* 0xfffffffc00f08947 */ /* 0x008fea000383ffff */
[----:B------:R-:W-:Y:S05]  /*a310*/  BRA `(.L_x_174) ;  /* 0xffffffb4005c7947 */ /* 0x000fea000383ffff */
.L_x_81:
[----:B------:R-:W-:Y:S07]  /*a320*/  MOV R3, UR17 ;  /* 0x0000001100037c02 */ /* 0x000fee0008000f00 */
.L_x_175:
[----:B-1----:R1:W2:Y:S02]  /*a330*/  SYNCS.PHASECHK.TRANS64.TRYWAIT P0, [R3+URZ+0xb8], R12 ;  /* 0x0000b80c030075a7 */ /* 0x0022a400080011ff */
[----:B--2---:R-:W-:Y:S05]  /*a340*/  @!P0 NANOSLEEP.SYNCS 0x989680 ;  /* 0x009896800000895d */ /* 0x004fea0003900000 */
[----:B------:R-:W2:Y:S02]  /*a350*/  @!P0 SYNCS.PHASECHK.TRANS64 P0, [R3+URZ+0xb8], R12 ;  /* 0x0000b80c030085a7 */ /* 0x000ea400080010ff */
[----:B--2---:R-:W-:Y:S05]  /*a360*/  @!P0 BRA `(.L_x_175) ;  /* 0xfffffffc00f08947 */ /* 0x004fea000383ffff */
[----:B------:R-:W-:Y:S05]  /*a370*/  BRA `(.L_x_176) ;  /* 0xffffffb400dc7947 */ /* 0x000fea000383ffff */
.L_x_83:
[----:B------:R-:W-:-:S07]  /*a380*/  MOV R0, UR17 ;  /* 0x0000001100007c02 */ /* 0x000fce0008000f00 */
.L_x_177:
[----:B-1----:R1:W3:Y:S02]  /*a390*/  SYNCS.PHASECHK.TRANS64.TRYWAIT P0, [R0+URZ+0xa0], R3 ;  /* 0x0000a003000075a7 */ /* 0x0022e400080011ff */
[----:B---3--:R-:W-:Y:S05]  /*a3a0*/  @!P0 NANOSLEEP.SYNCS 0x989680 ;  /* 0x009896800000895d */ /* 0x008fea0003900000 */
[----:B------:R-:W3:Y:S02]  /*a3b0*/  @!P0 SYNCS.PHASECHK.TRANS64 P0, [R0+URZ+0xa0], R3 ;  /* 0x0000a003000085a7 */ /* 0x000ee400080010ff */
[----:B---3--:R-:W-:Y:S05]  /*a3c0*/  @!P0 BRA `(.L_x_177) ;  /* 0xfffffffc00f08947 */ /* 0x008fea000383ffff */
[----:B------:R-:W-:Y:S05]  /*a3d0*/  BRA `(.L_x_178) ;  /* 0xffffffb800347947 */ /* 0x000fea000383ffff */
.L_x_84:
[----:B-1----:R-:W-:-:S07]  /*a3e0*/  MOV R0, UR17 ;  /* 0x0000001100007c02 */ /* 0x002fce0008000f00 */
.L_x_179:
[----:B-1----:R1:W3:Y:S02]  /*a3f0*/  SYNCS.PHASECHK.TRANS64.TRYWAIT P0, [R0+URZ+0xa8], R3 ;  /* 0x0000a803000075a7 */ /* 0x0022e400080011ff */
[----:B---3--:R-:W-:Y:S05]  /*a400*/  @!P0 NANOSLEEP.SYNCS 0x989680 ;  /* 0x009896800000895d */ /* 0x008fea0003900000 */
[----:B------:R-:W3:Y:S02]  /*a410*/  @!P0 SYNCS.PHASECHK.TRANS64 P0, [R0+URZ+0xa8], R3 ;  /* 0x0000a803000085a7 */ /* 0x000ee400080010ff */
[----:B---3--:R-:W-:Y:S05]  /*a420*/  @!P0 BRA `(.L_x_179) ;  /* 0xfffffffc00f08947 */ /* 0x008fea000383ffff */
[----:B------:R-:W-:Y:S05]  /*a430*/  BRA `(.L_x_180) ;  /* 0xffffffb800247947 */ /* 0x000fea000383ffff */
.L_x_85:
[----:B-1----:R-:W-:-:S07]  /*a440*/  MOV R0, UR17 ;  /* 0x0000001100007c02 */ /* 0x002fce0008000f00 */
.L_x_181:
[----:B-1----:R1:W3:Y:S02]  /*a450*/  SYNCS.PHASECHK.TRANS64.TRYWAIT P0, [R0+URZ+0xb0], R3 ;  /* 0x0000b003000075a7 */ /* 0x0022e400080011ff */
[----:B---3--:R-:W-:Y:S05]  /*a460*/  @!P0 NANOSLEEP.SYNCS 0x989680 ;  /* 0x009896800000895d */ /* 0x008fea0003900000 */
[----:B------:R-:W3:Y:S02]  /*a470*/  @!P0 SYNCS.PHASECHK.TRANS64 P0, [R0+URZ+0xb0], R3 ;  /* 0x0000b003000085a7 */ /* 0x000ee400080010ff */
[----:B---3--:R-:W-:Y:S05]  /*a480*/  @!P0 BRA `(.L_x_181) ;  /* 0xfffffffc00f08947 */ /* 0x008fea000383ffff */
[----:B------:R-:W-:Y:S05]  /*a490*/  BRA `(.L_x_182) ;  /* 0xffffffb800147947 */ /* 0x000fea000383ffff */
.L_x_87:
[----:B------:R-:W-:Y:S07]  /*a4a0*/  MOV R0, UR51 ;  /* 0x0000003300007c02 */ /* 0x000fee0008000f00 */
.L_x_183:
[----:B-1----:R1:W2:Y:S02]  /*a4b0*/  SYNCS.PHASECHK.TRANS64.TRYWAIT P0, [R0+URZ+0xd0], R3 ;  /* 0x0000d003000075a7 */ /* 0x0022a400080011ff */
[----:B--2---:R-:W-:Y:S05]  /*a4c0*/  @!P0 NANOSLEEP.SYNCS 0x989680 ;  /* 0x009896800000895d */ /* 0x004fea0003900000 */
[----:B------:R-:W2:Y:S02]  /*a4d0*/  @!P0 SYNCS.PHASECHK.TRANS64 P0, [R0+URZ+0xd0], R3 ;  /* 0x0000d003000085a7 */ /* 0x000ea400080010ff */
[----:B--2---:R-:W-:Y:S05]  /*a4e0*/  @!P0 BRA `(.L_x_183) ;  /* 0xfffffffc00f08947 */ /* 0x004fea000383ffff */
[----:B------:R-:W-:Y:S05]  /*a4f0*/  BRA `(.L_x_184) ;  /* 0xffffffbc00007947 */ /* 0x000fea000383ffff */
.L_x_98:
[----:B-1----:R-:W-:Y:S04]  /*a500*/  MOV R0, UR51 ;  /* 0x0000003300007c02 */ /* 0x002fe80008000f00 */
[----:B------:R1:W3:Y:S03]  /*a510*/  SYNCS.PHASECHK.TRANS64.TRYWAIT P1, [R0+URZ+0x80], R5 ;  /* 0x00008005000075a7 */ /* 0x0002e600080211ff */
[----:B---3--:R-:W-:Y:S05]  /*a520*/  @!P1 NANOSLEEP.SYNCS 0x989680 ;  /* 0x009896800000995d */ /* 0x008fea0003900000 */
[----:B------:R-:W3:Y:S02]  /*a530*/  @!P1 SYNCS.PHASECHK.TRANS64 P1, [R0+URZ+0x80], R5 ;  /* 0x00008005000095a7 */ /* 0x000ee400080210ff */
[----:B---3--:R-:W-:Y:S05]  /*a540*/  @!P1 BRA `(.L_x_98) ;  /* 0xfffffffc00ec9947 */ /* 0x008fea000383ffff */
[----:B------:R-:W-:Y:S05]  /*a550*/  BRA `(.L_x_97) ;  /* 0xffffffcc00907947 */ /* 0x000fea000383ffff */
.L_x_100:
[----:B-1----:R1:W4:Y:S02]  /*a560*/  SYNCS.PHASECHK.TRANS64.TRYWAIT P0, [R98+URZ+0xe0], R3 ;  /* 0x0000e003620075a7 */ /* 0x00232400080011ff */
[----:B----4-:R-:W-:Y:S05]  /*a570*/  @!P0 NANOSLEEP.SYNCS 0x989680 ;  /* 0x009896800000895d */ /* 0x010fea0003900000 */
[----:B------:R-:W4:Y:S02]  /*a580*/  @!P0 SYNCS.PHASECHK.TRANS64 P0, [R98+URZ+0xe0], R3 ;  /* 0x0000e003620085a7 */ /* 0x000f2400080010ff */
[----:B----4-:R-:W-:Y:S05]  /*a590*/  @!P0 BRA `(.L_x_100) ;  /* 0xfffffffc00f08947 */ /* 0x010fea000383ffff */
[----:B------:R-:W-:Y:S05]  /*a5a0*/  BRA `(.L_x_99) ;  /* 0xffffffcc00bc7947 */ /* 0x000fea000383ffff */
.L_x_109:
[----:B-1----:R1:W2:Y:S02]  /*a5b0*/  SYNCS.PHASECHK.TRANS64.TRYWAIT P0, [R3+URZ+0x80], R0 ;  /* 0x00008000030075a7 */ /* 0x0022a400080011ff */
[----:B--2---:R-:W-:Y:S05]  /*a5c0*/  @!P0 NANOSLEEP.SYNCS 0x989680 ;  /* 0x009896800000895d */ /* 0x004fea0003900000 */
[----:B------:R-:W2:Y:S02]  /*a5d0*/  @!P0 SYNCS.PHASECHK.TRANS64 P0, [R3+URZ+0x80], R0 ;  /* 0x00008000030085a7 */ /* 0x000ea400080010ff */
[----:B--2---:R-:W-:Y:S05]  /*a5e0*/  @!P0 BRA `(.L_x_109) ;  /* 0xfffffffc00f08947 */ /* 0x004fea000383ffff */
[----:B------:R-:W-:Y:S05]  /*a5f0*/  BRA `(.L_x_108) ;  /* 0xffffffd400e07947 */ /* 0x000fea000383ffff */
.L_x_117:
[----:B-1----:R1:W3:Y:S02]  /*a600*/  SYNCS.PHASECHK.TRANS64.TRYWAIT P0, [R105+URZ+0x80], R4 ;  /* 0x00008004690075a7 */ /* 0x0022e400080011ff */
[----:B---3--:R-:W-:Y:S05]  /*a610*/  @!P0 NANOSLEEP.SYNCS 0x989680 ;  /* 0x009896800000895d */ /* 0x008fea0003900000 */
[----:B------:R-:W3:Y:S02]  /*a620*/  @!P0 SYNCS.PHASECHK.TRANS64 P0, [R105+URZ+0x80], R4 ;  /* 0x00008004690085a7 */ /* 0x000ee400080010ff */
[----:B---3--:R-:W-:Y:S05]  /*a630*/  @!P0 BRA `(.L_x_117) ;  /* 0xfffffffc00f08947 */ /* 0x008fea000383ffff */
[----:B------:R-:W-:Y:S05]  /*a640*/  BRA `(.L_x_116) ;  /* 0xffffffe0001c7947 */ /* 0x000fea000383ffff */
.L_x_125:
[----:B-1----:R1:W3:Y:S02]  /*a650*/  SYNCS.PHASECHK.TRANS64.TRYWAIT P0, [R108+URZ+0x80], R3 ;  /* 0x000080036c0075a7 */ /* 0x0022e400080011ff */
[----:B---3--:R-:W-:Y:S05]  /*a660*/  @!P0 NANOSLEEP.SYNCS 0x989680 ;  /* 0x009896800000895d */ /* 0x008fea0003900000 */
[----:B------:R-:W3:Y:S02]  /*a670*/  @!P0 SYNCS.PHASECHK.TRANS64 P0, [R108+URZ+0x80], R3 ;  /* 0x000080036c0085a7 */ /* 0x000ee400080010ff */
[----:B---3--:R-:W-:Y:S05]  /*a680*/  @!P0 BRA `(.L_x_125) ;  /* 0xfffffffc00f08947 */ /* 0x008fea000383ffff */
[----:B------:R-:W-:Y:S05]  /*a690*/  BRA `(.L_x_124) ;  /* 0xffffffe800547947 */ /* 0x000fea000383ffff */
        .weak           $__internal_0_$__cuda_sm10x_tcgen05_guardrail_trap_col_being_dealloced_not_returned_by_alloc
        .type           $__internal_0_$__cuda_sm10x_tcgen05_guardrail_trap_col_being_dealloced_not_returned_by_alloc,@function
        .size           $__internal_0_$__cuda_sm10x_tcgen05_guardrail_trap_col_being_dealloced_not_returned_by_alloc,($__internal_1_$__cuda_sm10x_tcgen05_guardrail_trap_phase_invalid_during_alloc - $__internal_0_$__cuda_sm10x_tcgen05_guardrail_trap_col_being_dealloced_not_returned_by_alloc)
$__internal_0_$__cuda_sm10x_tcgen05_guardrail_trap_col_being_dealloced_not_returned_by_alloc:
[----:B------:R-:W-:Y:S05]  /*a6a0*/  BPT.TRAP 0x1 ;  /* 0x000000040000795c */ /* 0x000fea0000300000 */
[----:B------:R-:W-:-:S04]  /*a6b0*/  HFMA2 R3, -RZ, RZ, 0, 0 ;  /* 0x00000000ff037431 */ /* 0x000fc800000001ff */
[----:B------:R-:W-:Y:S05]  /*a6c0*/  RET.REL.NODEC R2 `(_ZN7cutlass13device_kernelINS_4conv6kernel13ConvUniversalINS1_16ConvProblemShapeILNS1_8OperatorE2ELi3EEENS1_10collective14CollectiveConvINS1_47MainloopSm100TmaUmmaWarpSpecializedImplicitGemmILS5_2ELi8ELi3ELi1ELi2EN4cute5tupleIJNSA_1CILi2EEENSC_ILi1EEESE_EEEEENSB_IJNSC_ILi64EEENSB_IJNSC_ILi128EEEEEENSB_IJNSC_ILi32EEEEEEEEENS_10tfloat32_tESN_NSA_8TiledMMAINSA_8MMA_AtomIJNSA_17SM100_MMA_TF32_SSISN_SN_fLi64ELi128ELNSA_4UMMA5MajorE1ELSS_1ELNSR_7ScaleInE0ELST_0EEEEEENSA_6LayoutINSB_IJSE_SE_SE_EEENSB_IJNSC_ILi0EEESY_SY_EEEEENSB_IJNSA_10UnderscoreES11_S11_EEEEENS7_6detail27Sm100ImplicitGemmTileTraitsINSA_13SM90_TMA_LOADENSA_14ComposedLayoutINSA_7SwizzleILi2ELi5ELi2EEENSA_18smem_ptr_flag_bitsILi32EEENSW_INSB_IJSK_NSC_ILi4EEEEEENSB_IJSE_SK_EEEEEEEvEENS15_INSA_30SM90_TMA_LOAD_IM2COL_MULTICASTES1G_vEEEENS_8epilogue10collective18CollectiveEpilogueINS1L_23Sm100TmaWarpSpecializedILi4ELi2ELi16ELb1ELb0EEEJSM_NSB_IJNSW_ISH_SE_EENSW_ISK_SE_EEEEESN_NSB_IJlNSB_IJSE_lllEEESY_EEESN_S1U_NS1L_6fusion15FusionCallbacksIS1P_NS1V_17LinearCombinationISN_fSN_fLNS_15FloatRoundStyleE2EEESM_S1S_JEEENSA_5SM1004TMEM4LOAD26SM100_TMEM_LOAD_16dp128b8xES16_NS17_INS18_ILi3ELi4ELi3EEES1B_NSW_INSB_IJNSC_ILi8EEESK_EEENSB_IJSK_SE_EEEEEEENSA_17SM75_U32x4_LDSM_NENSA_14SM90_TMA_STOREES2A_NSA_17SM90_U32x4_STSM_NENSA_39AutoVectorizingCopyWithAssumedAlignmentILi128EEEEEEvvEEEEvNT_6ParamsE) ;  /* 0xffffff58024c7950 */ /* 0x000fea0003c3ffff */
        .weak           $__internal_1_$__cuda_sm10x_tcgen05_guardrail_trap_phase_invalid_during_alloc
        .type           $__internal_1_$__cuda_sm10x_tcgen05_guardrail_trap_phase_invalid_during_alloc,@function
        .size           $__internal_1_$__cuda_sm10x_tcgen05_guardrail_trap_phase_invalid_during_alloc,($__internal_2_$__cuda_sm10x_tcgen05_guardrail_trap_unallocated_columns_being_dealloced - $__internal_1_$__cuda_sm10x_tcgen05_guardrail_trap_phase_invalid_during_alloc)
$__internal_1_$__cuda_sm10x_tcgen05_guardrail_trap_phase_invalid_during_alloc:
[----:B------:R-:W-:Y:S05]  /*a6d0*/  BPT.TRAP 0x1 ;  /* 0x000000040000795c */ /* 0x000fea0000300000 */
[----:B------:R-:W-:-:S04]  /*a6e0*/  MOV R3, 0x0 ;  /* 0x0000000000037802 */ /* 0x000fc80000000f00 */
[----:B------:R-:W-:Y:S05]  /*a6f0*/  RET.REL.NODEC R2 `(_ZN7cutlass13device_kernelINS_4conv6kernel13ConvUniversalINS1_16ConvProblemShapeILNS1_8OperatorE2ELi3EEENS1_10collective14CollectiveConvINS1_47MainloopSm100TmaUmmaWarpSpecializedImplicitGemmILS5_2ELi8ELi3ELi1ELi2EN4cute5tupleIJNSA_1CILi2EEENSC_ILi1EEESE_EEEEENSB_IJNSC_ILi64EEENSB_IJNSC_ILi128EEEEEENSB_IJNSC_ILi32EEEEEEEEENS_10tfloat32_tESN_NSA_8TiledMMAINSA_8MMA_AtomIJNSA_17SM100_MMA_TF32_SSISN_SN_fLi64ELi128ELNSA_4UMMA5MajorE1ELSS_1ELNSR_7ScaleInE0ELST_0EEEEEENSA_6LayoutINSB_IJSE_SE_SE_EEENSB_IJNSC_ILi0EEESY_SY_EEEEENSB_IJNSA_10UnderscoreES11_S11_EEEEENS7_6detail27Sm100ImplicitGemmTileTraitsINSA_13SM90_TMA_LOADENSA_14ComposedLayoutINSA_7SwizzleILi2ELi5ELi2EEENSA_18smem_ptr_flag_bitsILi32EEENSW_INSB_IJSK_NSC_ILi4EEEEEENSB_IJSE_SK_EEEEEEEvEENS15_INSA_30SM90_TMA_LOAD_IM2COL_MULTICASTES1G_vEEEENS_8epilogue10collective18CollectiveEpilogueINS1L_23Sm100TmaWarpSpecializedILi4ELi2ELi16ELb1ELb0EEEJSM_NSB_IJNSW_ISH_SE_EENSW_ISK_SE_EEEEESN_NSB_IJlNSB_IJSE_lllEEESY_EEESN_S1U_NS1L_6fusion15FusionCallbacksIS1P_NS1V_17LinearCombinationISN_fSN_fLNS_15FloatRoundStyleE2EEESM_S1S_JEEENSA_5SM1004TMEM4LOAD26SM100_TMEM_LOAD_16dp128b8xES16_NS17_INS18_ILi3ELi4ELi3EEES1B_NSW_INSB_IJNSC_ILi8EEESK_EEENSB_IJSK_SE_EEEEEEENSA_17SM75_U32x4_LDSM_NENSA_14SM90_TMA_STOREES2A_NSA_17SM90_U32x4_STSM_NENSA_39AutoVectorizingCopyWithAssumedAlignmentILi128EEEEEEvvEEEEvNT_6ParamsE) ;  /* 0xffffff5802407950 */ /* 0x000fea0003c3ffff */
        .weak           $__internal_2_$__cuda_sm10x_tcgen05_guardrail_trap_unallocated_columns_being_dealloced
        .type           $__internal_2_$__cuda_sm10x_tcgen05_guardrail_trap_unallocated_columns_being_dealloced,@function
        .size           $__internal_2_$__cuda_sm10x_tcgen05_guardrail_trap_unallocated_columns_being_dealloced,(.L_x_186 - $__internal_2_$__cuda_sm10x_tcgen05_guardrail_trap_unallocated_columns_being_dealloced)
$__internal_2_$__cuda_sm10x_tcgen05_guardrail_trap_unallocated_columns_being_dealloced:
[----:B------:R-:W-:Y:S05]  /*a700*/  BPT.TRAP 0x1 ;  /* 0x000000040000795c */ /* 0x000fea0000300000 */
[----:B------:R-:W-:-:S04]  /*a710*/  HFMA2 R3, -RZ, RZ, 0, 0 ;  /* 0x00000000ff037431 */ /* 0x000fc800000001ff */
[----:B------:R-:W-:Y:S05]  /*a720*/  RET.REL.NODEC R2 `(_ZN7cutlass13device_kernelINS_4conv6kernel13ConvUniversalINS1_16ConvProblemShapeILNS1_8OperatorE2ELi3EEENS1_10collective14CollectiveConvINS1_47MainloopSm100TmaUmmaWarpSpecializedImplicitGemmILS5_2ELi8ELi3ELi1ELi2EN4cute5tupleIJNSA_1CILi2EEENSC_ILi1EEESE_EEEEENSB_IJNSC_ILi64EEENSB_IJNSC_ILi128EEEEEENSB_IJNSC_ILi32EEEEEEEEENS_10tfloat32_tESN_NSA_8TiledMMAINSA_8MMA_AtomIJNSA_17SM100_MMA_TF32_SSISN_SN_fLi64ELi128ELNSA_4UMMA5MajorE1ELSS_1ELNSR_7ScaleInE0ELST_0EEEEEENSA_6LayoutINSB_IJSE_SE_SE_EEENSB_IJNSC_ILi0EEESY_SY_EEEEENSB_IJNSA_10UnderscoreES11_S11_EEEEENS7_6detail27Sm100ImplicitGemmTileTraitsINSA_13SM90_TMA_LOADENSA_14ComposedLayoutINSA_7SwizzleILi2ELi5ELi2EEENSA_18smem_ptr_flag_bitsILi32EEENSW_INSB_IJSK_NSC_ILi4EEEEEENSB_IJSE_SK_EEEEEEEvEENS15_INSA_30SM90_TMA_LOAD_IM2COL_MULTICASTES1G_vEEEENS_8epilogue10collective18CollectiveEpilogueINS1L_23Sm100TmaWarpSpecializedILi4ELi2ELi16ELb1ELb0EEEJSM_NSB_IJNSW_ISH_SE_EENSW_ISK_SE_EEEEESN_NSB_IJlNSB_IJSE_lllEEESY_EEESN_S1U_NS1L_6fusion15FusionCallbacksIS1P_NS1V_17LinearCombinationISN_fSN_fLNS_15FloatRoundStyleE2EEESM_S1S_JEEENSA_5SM1004TMEM4LOAD26SM100_TMEM_LOAD_16dp128b8xES16_NS17_INS18_ILi3ELi4ELi3EEES1B_NSW_INSB_IJNSC_ILi8EEESK_EEENSB_IJSK_SE_EEEEEEENSA_17SM75_U32x4_LDSM_NENSA_14SM90_TMA_STOREES2A_NSA_17SM90_U32x4_STSM_NENSA_39AutoVectorizingCopyWithAssumedAlignmentILi128EEEEEEvvEEEEvNT_6ParamsE) ;  /* 0xffffff5802347950 */ /* 0x000fea0003c3ffff */
.L_x_185:
[----:B------:R-:W-:-:S00]  /*a730*/  BRA `(.L_x_185) ;  /* 0xfffffffc00fc7947 */ /* 0x000fc0000383ffff */
[----:B------:R-:W-:-:S00]  /*a740*/  NOP ;  /* 0x0000000000007918 */ /* 0x000fc00000000000 */
        /* <DEDUP_REMOVED lines=11> */
.L_x_186:


//--------------------- .nv.global.init           --------------------------
	.section	.nv.global.init,"aw",@progbits
.nv.global.init:
	.type		$str$29,@object
	.size		$str$29,($str$30 - $str$29)
$str$29:
        /*0000*/ 	.byte	0x28, 0x61, 0x64, 0x64, 0x72, 0x65, 0x73, 0x73, 0x20, 0x26, 0x20, 0x6d, 0x61, 0x73, 0x6b, 0x29
        /*0010*/ 	.byte	0x20, 0x3d, 0x3d, 0x20, 0x30, 0x00
	.type		$str$30,@object
	.size		$str$30,($str$28 - $str$30)
$str$30:
        /*0016*/ 	.byte	0x2f, 0x74, 0x6d, 0x70, 0x2f, 0x63, 0x75, 0x74, 0x6c, 0x61, 0x73, 0x73, 0x5f, 0x73, 0x77, 0x65
        /*0026*/ 	.byte	0x65, 0x70, 0x5f, 0x73, 0x72, 0x63, 0x2f, 0x69, 0x6e, 0x63, 0x6c, 0x75, 0x64, 0x65, 0x2f, 0x63
        /*0036*/ 	.byte	0x75, 0x74, 0x65, 0x2f, 0x70, 0x6f, 0x69, 0x6e, 0x74, 0x65, 0x72, 0x5f, 0x66, 0x6c, 0x61, 0x67
        /*0046*/ 	.byte	0x67, 0x65, 0x64, 0x2e, 0x68, 0x70, 0x70, 0x00
	.type		$str$28,@object
	.size		$str$28,($str$27 - $str$28)
$str$28:
        /*004e*/ 	.byte	0x2f, 0x74, 0x6d, 0x70, 0x2f, 0x63, 0x75, 0x74, 0x6c, 0x61, 0x73, 0x73, 0x5f, 0x73, 0x77, 0x65
        /*005e*/ 	.byte	0x65, 0x70, 0x5f, 0x73, 0x72, 0x63, 0x2f, 0x69, 0x6e, 0x63, 0x6c, 0x75, 0x64, 0x65, 0x2f, 0x63
        /*006e*/ 	.byte	0x75, 0x74, 0x65, 0x2f, 0x61, 0x74, 0x6f, 0x6d, 0x2f, 0x63, 0x6f, 0x70, 0x79, 0x5f, 0x74, 0x72
        /*007e*/ 	.byte	0x61, 0x69, 0x74, 0x73, 0x5f, 0x73, 0x6d, 0x31, 0x30, 0x30, 0x2e, 0x68, 0x70, 0x70, 0x00
	.type		$str$27,@object
	.size		$str$27,(__unnamed_1 - $str$27)
$str$27:
        /*008d*/ 	.byte	0x28, 0x28, 0x75, 0x69, 0x6e, 0x74, 0x33, 0x32, 0x5f, 0x74, 0x28, 0x74, 0x68, 0x72, 0x65, 0x61
        /*009d*/ 	.byte	0x64, 0x49, 0x64, 0x78, 0x2e, 0x78, 0x29, 0x20, 0x2f, 0x20, 0x33, 0x32, 0x29, 0x20, 0x25, 0x20
        /*00ad*/ 	.byte	0x34, 0x29, 0x20, 0x3d, 0x3d, 0x20, 0x28, 0x28, 0x28, 0x74, 0x6d, 0x65, 0x6d, 0x5f, 0x61, 0x64
        /*00bd*/ 	.byte	0x64, 0x72, 0x20, 0x3e, 0x3e, 0x20, 0x31, 0x36, 0x29, 0x20, 0x2f, 0x20, 0x33, 0x32, 0x29, 0x20
        /*00cd*/ 	.byte	0x25, 0x20, 0x34, 0x29, 0x00
	.type		__unnamed_1,@object
	.size		__unnamed_1,(__unnamed_2 - __unnamed_1)
__unnamed_1:
        /*00d2*/ 	.byte	0x61, 0x75, 0x74, 0x6f, 0x20, 0x63, 0x75, 0x74, 0x65, 0x3a, 0x3a, 0x61, 0x73, 0x5f, 0x70, 0x6f
        /* <DEDUP_REMOVED lines=24> */
        /*0262*/ 	.byte	0x30, 0x34, 0x38, 0x3e, 0x3e, 0x3e, 0x3e, 0x5d, 0x00
	.type		__unnamed_2,@object
	.size		__unnamed_2,(.L_2 - __unnamed_2)
__unnamed_2:
        /* <DEDUP_REMOVED lines=45> */
        /*053b*/ 	.byte	0x3e, 0x3e, 0x3e, 0x5d, 0x00
.L_2:


//--------------------- .nv.shared._ZN7cutlass13device_kernelINS_4conv6kernel13ConvUniversalINS1_16ConvProblemShapeILNS1_8OperatorE2ELi3EEENS1_10collective14CollectiveConvINS1_47MainloopSm100TmaUmmaWarpSpecializedImplicitGemmILS5_2ELi8ELi3ELi1ELi2EN4cute5tupleIJNSA_1CILi2EEENSC_ILi1EEESE_EEEEENSB_IJNSC_ILi64EEENSB_IJNSC_ILi128EEEEEENSB_IJNSC_ILi32EEEEEEEEENS_10tfloat32_tESN_NSA_8TiledMMAINSA_8MMA_AtomIJNSA_17SM100_MMA_TF32_SSISN_SN_fLi64ELi128ELNSA_4UMMA5MajorE1ELSS_1ELNSR_7ScaleInE0ELST_0EEEEEENSA_6LayoutINSB_IJSE_SE_SE_EEENSB_IJNSC_ILi0EEESY_SY_EEEEENSB_IJNSA_10UnderscoreES11_S11_EEEEENS7_6detail27Sm100ImplicitGemmTileTraitsINSA_13SM90_TMA_LOADENSA_14ComposedLayoutINSA_7SwizzleILi2ELi5ELi2EEENSA_18smem_ptr_flag_bitsILi32EEENSW_INSB_IJSK_NSC_ILi4EEEEEENSB_IJSE_SK_EEEEEEEvEENS15_INSA_30SM90_TMA_LOAD_IM2COL_MULTICASTES1G_vEEEENS_8epilogue10collective18CollectiveEpilogueINS1L_23Sm100TmaWarpSpecializedILi4ELi2ELi16ELb1ELb0EEEJSM_NSB_IJNSW_ISH_SE_EENSW_ISK_SE_EEEEESN_NSB_IJlNSB_IJSE_lllEEESY_EEESN_S1U_NS1L_6fusion15FusionCallbacksIS1P_NS1V_17LinearCombinationISN_fSN_fLNS_15FloatRoundStyleE2EEESM_S1S_JEEENSA_5SM1004TMEM4LOAD26SM100_TMEM_LOAD_16dp128b8xES16_NS17_INS18_ILi3ELi4ELi3EEES1B_NSW_INSB_IJNSC_ILi8EEESK_EEENSB_IJSK_SE_EEEEEEENSA_17SM75_U32x4_LDSM_NENSA_14SM90_TMA_STOREES2A_NSA_17SM90_U32x4_STSM_NENSA_39AutoVectorizingCopyWithAssumedAlignmentILi128EEEEEEvvEEEEvNT_6ParamsE --------------------------
	.section	.nv.shared._ZN7cutlass13device_kernelINS_4conv6kernel13ConvUniversalINS1_16ConvProblemShapeILNS1_8OperatorE2ELi3EEENS1_10collective14CollectiveConvINS1_47MainloopSm100TmaUmmaWarpSpecializedImplicitGemmILS5_2ELi8ELi3ELi1ELi2EN4cute5tupleIJNSA_1CILi2EEENSC_ILi1EEESE_EEEEENSB_IJNSC_ILi64EEENSB_IJNSC_ILi128EEEEEENSB_IJNSC_ILi32EEEEEEEEENS_10tfloat32_tESN_NSA_8TiledMMAINSA_8MMA_AtomIJNSA_17SM100_MMA_TF32_SSISN_SN_fLi64ELi128ELNSA_4UMMA5MajorE1ELSS_1ELNSR_7ScaleInE0ELST_0EEEEEENSA_6LayoutINSB_IJSE_SE_SE_EEENSB_IJNSC_ILi0EEESY_SY_EEEEENSB_IJNSA_10UnderscoreES11_S11_EEEEENS7_6detail27Sm100ImplicitGemmTileTraitsINSA_13SM90_TMA_LOADENSA_14ComposedLayoutINSA_7SwizzleILi2ELi5ELi2EEENSA_18smem_ptr_flag_bitsILi32EEENSW_INSB_IJSK_NSC_ILi4EEEEEENSB_IJSE_SK_EEEEEEEvEENS15_INSA_30SM90_TMA_LOAD_IM2COL_MULTICASTES1G_vEEEENS_8epilogue10collective18CollectiveEpilogueINS1L_23Sm100TmaWarpSpecializedILi4ELi2ELi16ELb1ELb0EEEJSM_NSB_IJNSW_ISH_SE_EENSW_ISK_SE_EEEEESN_NSB_IJlNSB_IJSE_lllEEESY_EEESN_S1U_NS1L_6fusion15FusionCallbacksIS1P_NS1V_17LinearCombinationISN_fSN_fLNS_15FloatRoundStyleE2EEESM_S1S_JEEENSA_5SM1004TMEM4LOAD26SM100_TMEM_LOAD_16dp128b8xES16_NS17_INS18_ILi3ELi4ELi3EEES1B_NSW_INSB_IJNSC_ILi8EEESK_EEENSB_IJSK_SE_EEEEEEENSA_17SM75_U32x4_LDSM_NENSA_14SM90_TMA_STOREES2A_NSA_17SM90_U32x4_STSM_NENSA_39AutoVectorizingCopyWithAssumedAlignmentILi128EEEEEEvvEEEEvNT_6ParamsE,"aw",@nobits
	.sectionflags	@""
	.align	16
	.zero		1024


//--------------------- .nv.shared.reserved.0     --------------------------
	.section	.nv.shared.reserved.0,"aw",@nobits
	.weak		__nv_reservedSMEM_offset_0_alias
	.size		__nv_reservedSMEM_offset_0_alias, 0, 64
	.other		__nv_reservedSMEM_offset_0_alias,@"STO_CUDA_RESERVED_SHARED STV_DEFAULT"
__nv_reservedSMEM_offset_0_alias:
	.zero		0
.nv.shared.reserved.0:
	.zero		64
	.weak		__nv_reservedSMEM_tcgen05_partition
	.type		__nv_reservedSMEM_tcgen05_partition,@object
	.size		__nv_reservedSMEM_tcgen05_partition,(.L_0 - __nv_reservedSMEM_tcgen05_partition)
__nv_reservedSMEM_tcgen05_partition:
	.zero		32
.L_0:


//--------------------- .nv.global                --------------------------
	.section	.nv.global,"aw",@nobits
.nv.global:
	.type		_ZN39_INTERNAL_fc1f3ae2_4_k_cu_5b332b1c_34834cute1_E,@object
	.size		_ZN39_INTERNAL_fc1f3ae2_4_k_cu_5b332b1c_34834cute1_E,(_ZN39_INTERNAL_fc1f3ae2_4_k_cu_5b332b1c_34834cuda3std3__45__cpo6cbeginE - _ZN39_INTERNAL_fc1f3ae2_4_k_cu_5b332b1c_34834cute1_E)
_ZN39_INTERNAL_fc1f3ae2_4_k_cu_5b332b1c_34834cute1_E:
	.zero		1
	.type		_ZN39_INTERNAL_fc1f3ae2_4_k_cu_5b332b1c_34834cuda3std3__45__cpo6cbeginE,@object
	.size		_ZN39_INTERNAL_fc1f3ae2_4_k_cu_5b332b1c_34834cuda3std3__45__cpo6cbeginE,(_ZN39_INTERNAL_fc1f3ae2_4_k_cu_5b332b1c_34834cuda3std3__48in_placeE - _ZN39_INTERNAL_fc1f3ae2_4_k_cu_5b332b1c_34834cuda3std3__45__cpo6cbeginE)
_ZN39_INTERNAL_fc1f3ae2_4_k_cu_5b332b1c_34834cuda3std3__45__cpo6cbeginE:
	.zero		1
	.type		_ZN39_INTERNAL_fc1f3ae2_4_k_cu_5b332b1c_34834cuda3std3__48in_placeE,@object
	.size		_ZN39_INTERNAL_fc1f3ae2_4_k_cu_5b332b1c_34834cuda3std3__48in_placeE,(_ZN39_INTERNAL_fc1f3ae2_4_k_cu_5b332b1c_34834cuda3std6ranges3__45__cpo9iter_moveE - _ZN39_INTERNAL_fc1f3ae2_4_k_cu_5b332b1c_34834cuda3std3__48in_placeE)
_ZN39_INTERNAL_fc1f3ae2_4_k_cu_5b332b1c_34834cuda3std3__48in_placeE:
	.zero		1
	.type		_ZN39_INTERNAL_fc1f3ae2_4_k_cu_5b332b1c_34834cuda3std6ranges3__45__cpo9iter_moveE,@object
	.size		_ZN39_INTERNAL_fc1f3ae2_4_k_cu_5b332b1c_34834cuda3std6ranges3__45__cpo9iter_moveE,(_ZN39_INTERNAL_fc1f3ae2_4_k_cu_5b332b1c_34834cuda3std3__45__cpo5beginE - _ZN39_INTERNAL_fc1f3ae2_4_k_cu_5b332b1c_34834cuda3std6ranges3__45__cpo9iter_moveE)
_ZN39_INTERNAL_fc1f3ae2_4_k_cu_5b332b1c_34834cuda3std6ranges3__45__cpo9iter_moveE:
	.zero		1
	.type		_ZN39_INTERNAL_fc1f3ae2_4_k_cu_5b332b1c_34834cuda3std3__45__cpo5beginE,@object
	.size		_ZN39_INTERNAL_fc1f3ae2_4_k_cu_5b332b1c_34834cuda3std3__45__cpo5beginE,(_ZN39_INTERNAL_fc1f3ae2_4_k_cu_5b332b1c_34834cuda3std3__441_GLOBAL__N__fc1f3ae2_4_k_cu_5b332b1c_34836ignoreE - _ZN39_INTERNAL_fc1f3ae2_4_k_cu_5b332b1c_34834cuda3std3__45__cpo5beginE)
_ZN39_INTERNAL_fc1f3ae2_4_k_cu_5b332b1c_34834cuda3std3__45__cpo5beginE:
	.zero		1
	.type		_ZN39_INTERNAL_fc1f3ae2_4_k_cu_5b332b1c_34834cuda3std3__441_GLOBAL__N__fc1f3ae2_4_k_cu_5b332b1c_34836ignoreE,@object
	.size		_ZN39_INTERNAL_fc1f3ae2_4_k_cu_5b332b1c_34834cuda3std3__441_GLOBAL__N__fc1f3ae2_4_k_cu_5b332b1c_34836ignoreE,(_ZN39_INTERNAL_fc1f3ae2_4_k_cu_5b332b1c_34834cute7productE - _ZN39_INTERNAL_fc1f3ae2_4_k_cu_5b332b1c_34834cuda3std3__441_GLOBAL__N__fc1f3ae2_4_k_cu_5b332b1c_34836ignoreE)
_ZN39_INTERNAL_fc1f3ae2_4_k_cu_5b332b1c_34834cuda3std3__441_GLOBAL__N__fc1f3ae2_4_k_cu_5b332b1c_34836ignoreE:
	.zero		1
	.type		_ZN39_INTERNAL_fc1f3ae2_4_k_cu_5b332b1c_34834cute7productE,@object
	.size		_ZN39_INTERNAL_fc1f3ae2_4_k_cu_5b332b1c_34834cute7productE,(_ZN39_INTERNAL_fc1f3ae2_4_k_cu_5b332b1c_34834cuda3std3__45__cpo3endE - _ZN39_INTERNAL_fc1f3ae2_4_k_cu_5b332b1c_34834cute7productE)
_ZN39_INTERNAL_fc1f3ae2_4_k_cu_5b332b1c_34834cute7productE:
	.zero		1
	.type		_ZN39_INTERNAL_fc1f3ae2_4_k_cu_5b332b1c_34834cuda3std3__45__cpo3endE,@object
	.size		_ZN39_INTERNAL_fc1f3ae2_4_k_cu_5b332b1c_34834cuda3std3__45__cpo3endE,(_ZN39_INTERNAL_fc1f3ae2_4_k_cu_5b332b1c_34834cuda3std3__419piecewise_constructE - _ZN39_INTERNAL_fc1f3ae2_4_k_cu_5b332b1c_34834cuda3std3__45__cpo3endE)
_ZN39_INTERNAL_fc1f3ae2_4_k_cu_5b332b1c_34834cuda3std3__45__cpo3endE:
	.zero		1
	.type		_ZN39_INTERNAL_fc1f3ae2_4_k_cu_5b332b1c_34834cuda3std3__419piecewise_constructE,@object
	.size		_ZN39_INTERNAL_fc1f3ae2_4_k_cu_5b332b1c_34834cuda3std3__419piecewise_constructE,(_ZN39_INTERNAL_fc1f3ae2_4_k_cu_5b332b1c_34834cuda3std3__45__cpo4cendE - _ZN39_INTERNAL_fc1f3ae2_4_k_cu_5b332b1c_34834cuda3std3__419piecewise_constructE)
_ZN39_INTERNAL_fc1f3ae2_4_k_cu_5b332b1c_34834cuda3std3__419piecewise_constructE:
	.zero		1
	.type		_ZN39_INTERNAL_fc1f3ae2_4_k_cu_5b332b1c_34834cuda3std3__45__cpo4cendE,@object
	.size		_ZN39_INTERNAL_fc1f3ae2_4_k_cu_5b332b1c_34834cuda3std3__45__cpo4cendE,(_ZN39_INTERNAL_fc1f3ae2_4_k_cu_5b332b1c_34834cuda3std6ranges3__45__cpo4swapE - _ZN39_INTERNAL_fc1f3ae2_4_k_cu_5b332b1c_34834cuda3std3__45__cpo4cendE)
_ZN39_INTERNAL_fc1f3ae2_4_k_cu_5b332b1c_34834cuda3std3__45__cpo4cendE:
	.zero		1
	.type		_ZN39_INTERNAL_fc1f3ae2_4_k_cu_5b332b1c_34834cuda3std6ranges3__45__cpo4swapE,@object
	.size		_ZN39_INTERNAL_fc1f3ae2_4_k_cu_5b332b1c_34834cuda3std6ranges3__45__cpo4swapE,(.L_10 - _ZN39_INTERNAL_fc1f3ae2_4_k_cu_5b332b1c_34834cuda3std6ranges3__45__cpo4swapE)
_ZN39_INTERNAL_fc1f3ae2_4_k_cu_5b332b1c_34834cuda3std6ranges3__45__cpo4swapE:
	.zero		1
.L_10:


//--------------------- .nv.constant0._ZN7cutlass13device_kernelINS_4conv6kernel13ConvUniversalINS1_16ConvProblemShapeILNS1_8OperatorE2ELi3EEENS1_10collective14CollectiveConvINS1_47MainloopSm100TmaUmmaWarpSpecializedImplicitGemmILS5_2ELi8ELi3ELi1ELi2EN4cute5tupleIJNSA_1CILi2EEENSC_ILi1EEESE_EEEEENSB_IJNSC_ILi64EEENSB_IJNSC_ILi128EEEEEENSB_IJNSC_ILi32EEEEEEEEENS_10tfloat32_tESN_NSA_8TiledMMAINSA_8MMA_AtomIJNSA_17SM100_MMA_TF32_SSISN_SN_fLi64ELi128ELNSA_4UMMA5MajorE1ELSS_1ELNSR_7ScaleInE0ELST_0EEEEEENSA_6LayoutINSB_IJSE_SE_SE_EEENSB_IJNSC_ILi0EEESY_SY_EEEEENSB_IJNSA_10UnderscoreES11_S11_EEEEENS7_6detail27Sm100ImplicitGemmTileTraitsINSA_13SM90_TMA_LOADENSA_14ComposedLayoutINSA_7SwizzleILi2ELi5ELi2EEENSA_18smem_ptr_flag_bitsILi32EEENSW_INSB_IJSK_NSC_ILi4EEEEEENSB_IJSE_SK_EEEEEEEvEENS15_INSA_30SM90_TMA_LOAD_IM2COL_MULTICASTES1G_vEEEENS_8epilogue10collective18CollectiveEpilogueINS1L_23Sm100TmaWarpSpecializedILi4ELi2ELi16ELb1ELb0EEEJSM_NSB_IJNSW_ISH_SE_EENSW_ISK_SE_EEEEESN_NSB_IJlNSB_IJSE_lllEEESY_EEESN_S1U_NS1L_6fusion15FusionCallbacksIS1P_NS1V_17LinearCombinationISN_fSN_fLNS_15FloatRoundStyleE2EEESM_S1S_JEEENSA_5SM1004TMEM4LOAD26SM100_TMEM_LOAD_16dp128b8xES16_NS17_INS18_ILi3ELi4ELi3EEES1B_NSW_INSB_IJNSC_ILi8EEESK_EEENSB_IJSK_SE_EEEEEEENSA_17SM75_U32x4_LDSM_NENSA_14SM90_TMA_STOREES2A_NSA_17SM90_U32x4_STSM_NENSA_39AutoVectorizingCopyWithAssumedAlignmentILi128EEEEEEvvEEEEvNT_6ParamsE --------------------------
	.section	.nv.constant0._ZN7cutlass13device_kernelINS_4conv6kernel13ConvUniversalINS1_16ConvProblemShapeILNS1_8OperatorE2ELi3EEENS1_10collective14CollectiveConvINS1_47MainloopSm100TmaUmmaWarpSpecializedImplicitGemmILS5_2ELi8ELi3ELi1ELi2EN4cute5tupleIJNSA_1CILi2EEENSC_ILi1EEESE_EEEEENSB_IJNSC_ILi64EEENSB_IJNSC_ILi128EEEEEENSB_IJNSC_ILi32EEEEEEEEENS_10tfloat32_tESN_NSA_8TiledMMAINSA_8MMA_AtomIJNSA_17SM100_MMA_TF32_SSISN_SN_fLi64ELi128ELNSA_4UMMA5MajorE1ELSS_1ELNSR_7ScaleInE0ELST_0EEEEEENSA_6LayoutINSB_IJSE_SE_SE_EEENSB_IJNSC_ILi0EEESY_SY_EEEEENSB_IJNSA_10UnderscoreES11_S11_EEEEENS7_6detail27Sm100ImplicitGemmTileTraitsINSA_13SM90_TMA_LOADENSA_14ComposedLayoutINSA_7SwizzleILi2ELi5ELi2EEENSA_18smem_ptr_flag_bitsILi32EEENSW_INSB_IJSK_NSC_ILi4EEEEEENSB_IJSE_SK_EEEEEEEvEENS15_INSA_30SM90_TMA_LOAD_IM2COL_MULTICASTES1G_vEEEENS_8epilogue10collective18CollectiveEpilogueINS1L_23Sm100TmaWarpSpecializedILi4ELi2ELi16ELb1ELb0EEEJSM_NSB_IJNSW_ISH_SE_EENSW_ISK_SE_EEEEESN_NSB_IJlNSB_IJSE_lllEEESY_EEESN_S1U_NS1L_6fusion15FusionCallbacksIS1P_NS1V_17LinearCombinationISN_fSN_fLNS_15FloatRoundStyleE2EEESM_S1S_JEEENSA_5SM1004TMEM4LOAD26SM100_TMEM_LOAD_16dp128b8xES16_NS17_INS18_ILi3ELi4ELi3EEES1B_NSW_INSB_IJNSC_ILi8EEESK_EEENSB_IJSK_SE_EEEEEEENSA_17SM75_U32x4_LDSM_NENSA_14SM90_TMA_STOREES2A_NSA_17SM90_U32x4_STSM_NENSA_39AutoVectorizingCopyWithAssumedAlignmentILi128EEEEEEvvEEEEvNT_6ParamsE,"a",@progbits
	.sectionflags	@""
	.align	4
.nv.constant0._ZN7cutlass13device_kernelINS_4conv6kernel13ConvUniversalINS1_16ConvProblemShapeILNS1_8OperatorE2ELi3EEENS1_10collective14CollectiveConvINS1_47MainloopSm100TmaUmmaWarpSpecializedImplicitGemmILS5_2ELi8ELi3ELi1ELi2EN4cute5tupleIJNSA_1CILi2EEENSC_ILi1EEESE_EEEEENSB_IJNSC_ILi64EEENSB_IJNSC_ILi128EEEEEENSB_IJNSC_ILi32EEEEEEEEENS_10tfloat32_tESN_NSA_8TiledMMAINSA_8MMA_AtomIJNSA_17SM100_MMA_TF32_SSISN_SN_fLi64ELi128ELNSA_4UMMA5MajorE1ELSS_1ELNSR_7ScaleInE0ELST_0EEEEEENSA_6LayoutINSB_IJSE_SE_SE_EEENSB_IJNSC_ILi0EEESY_SY_EEEEENSB_IJNSA_10UnderscoreES11_S11_EEEEENS7_6detail27Sm100ImplicitGemmTileTraitsINSA_13SM90_TMA_LOADENSA_14ComposedLayoutINSA_7SwizzleILi2ELi5ELi2EEENSA_18smem_ptr_flag_bitsILi32EEENSW_INSB_IJSK_NSC_ILi4EEEEEENSB_IJSE_SK_EEEEEEEvEENS15_INSA_30SM90_TMA_LOAD_IM2COL_MULTICASTES1G_vEEEENS_8epilogue10collective18CollectiveEpilogueINS1L_23Sm100TmaWarpSpecializedILi4ELi2ELi16ELb1ELb0EEEJSM_NSB_IJNSW_ISH_SE_EENSW_ISK_SE_EEEEESN_NSB_IJlNSB_IJSE_lllEEESY_EEESN_S1U_NS1L_6fusion15FusionCallbacksIS1P_NS1V_17LinearCombinationISN_fSN_fLNS_15FloatRoundStyleE2EEESM_S1S_JEEENSA_5SM1004TMEM4LOAD26SM100_TMEM_LOAD_16dp128b8xES16_NS17_INS18_ILi3ELi4ELi3EEES1B_NSW_INSB_IJNSC_ILi8EEESK_EEENSB_IJSK_SE_EEEEEEENSA_17SM75_U32x4_LDSM_NENSA_14SM90_TMA_STOREES2A_NSA_17SM90_U32x4_STSM_NENSA_39AutoVectorizingCopyWithAssumedAlignmentILi128EEEEEEvvEEEEvNT_6ParamsE:
	.zero		3200


//--------------------- SYMBOLS --------------------------

	.type		.nv.reservedSmem.offset0,@object
	.size		.nv.reservedSmem.offset0,0x4
	.type		.nv.reservedSmem.cap,@object
	.size		.nv.reservedSmem.cap,0x4
	.type		__assertfail,@function
